	.target	sm_100a

	.elftype	@"ET_EXEC"


//--------------------- .note.nv.tkinfo           --------------------------
	.section	.note.nv.tkinfo,"",@"SHT_NOTE"
	.sectionflags	@"SHF_NOTE_NV_TKINFO"
	.tkinfo
        /*0018*/ 	.word	0x00000002
        /*0030*/ 	.string	""
        /*0030*/ 	.string	"ptxas"
        /*0030*/ 	.string	"Cuda compilation tools, release 13.0, V13.0.88"
        /*0030*/ 	.string	"Build cuda_13.0.r13.0/compiler.36424714_0"
        /*0030*/ 	.string	"-arch sm_100a -m 64 "



//--------------------- .note.nv.cuinfo           --------------------------
	.section	.note.nv.cuinfo,"",@"SHT_NOTE"
	.sectionflags	@"SHF_NOTE_NV_CUINFO"
        /*0018*/ 	.short	0x0002
        /*001a*/ 	.short	0x0064
        /*001c*/ 	.short	0x0082
	.zero		2


//--------------------- .nv.info                  --------------------------
	.section	.nv.info,"",@"SHT_CUDA_INFO"
	.align	4


	//----- nvinfo : EIATTR_REGCOUNT
	.align		4
        /*0000*/ 	.byte	0x04, 0x2f
        /*0002*/ 	.short	(.L_19 - .L_18)
	.align		4
.L_18:
        /*0004*/ 	.word	index@(_ZN7cutlass13device_kernelINS_4gemm6kernel13GemmUniversalIN4cute5tupleIJiiiiEEENS1_10collective13CollectiveMmaINS1_35MainloopSm100TmaUmmaWarpSpecializedILi12ELi2ELi4ENS5_IJNS4_1CILi2EEENSA_ILi4EEENSA_ILi1EEEEEEEENS5_IJNSA_ILi128EEESG_NSA_ILi32EEEEEEfNS5_IJlSD_lEEEfSJ_NS4_8TiledMMAINS4_8MMA_AtomIJNS4_23SM100_MMA_TF32_2x1SM_SSINS_10tfloat32_tESN_fLi128ELi128ELNS4_4UMMA5MajorE0ELSP_0ELNSO_7ScaleInE0ELSQ_0EEEEEENS4_6LayoutINS5_IJSD_SD_SD_EEENS5_IJNSA_ILi0EEESV_SV_EEEEENS5_IJNS4_10UnderscoreESY_SY_EEEEENS4_28SM100_TMA_2SM_LOAD_MULTICASTENS4_14ComposedLayoutINS4_7SwizzleILi3ELi4ELi3EEENS4_18smem_ptr_flag_bitsILi32EEENST_INS5_IJNSA_ILi8EEESH_EEENS5_IJSH_SD_EEEEEEEvNS4_8identityENS4_18SM100_TMA_2SM_LOADES1B_vS1C_EENS_8epilogue10collective18CollectiveEpilogueINS1F_23Sm100TmaWarpSpecializedILi4ELi2ELi16ELb1ELb0EEEJNS5_IJNSA_ILi64EEESG_SH_EEENS5_IJNST_IS1K_SD_EENST_INS5_IJNSA_ILi16EEESB_EEENS5_IJSD_S1K_EEEEEEEEfSJ_fSJ_NS1F_6fusion15FusionCallbacksIS1J_NS1S_17LinearCombinationIffffLNS_15FloatRoundStyleE2EEES1L_S1R_JEEENS4_5SM1004TMEM4LOAD26SM100_TMEM_LOAD_32dp32b16xENS4_13SM90_TMA_LOADENS12_INS13_ILi2ELi4ELi3EEES16_NST_INS5_IJS17_S1N_EEENS5_IJS1N_SD_EEEEEEENS4_39AutoVectorizingCopyWithAssumedAlignmentILi128EEENS4_14SM90_TMA_STOREES27_S29_S29_EEEvvEEEEvNT_6ParamsE)
        /*0008*/ 	.word	0x0000004d


	//----- nvinfo : EIATTR_FRAME_SIZE
	.align		4
.L_19:
        /*000c*/ 	.byte	0x04, 0x11
        /*000e*/ 	.short	(.L_21 - .L_20)
	.align		4
.L_20:
        /*0010*/ 	.word	index@($__internal_2_$__cuda_sm10x_tcgen05_guardrail_trap_unallocated_columns_being_dealloced)
        /*0014*/ 	.word	0x00000000


	//----- nvinfo : EIATTR_FRAME_SIZE
	.align		4
.L_21:
        /*0018*/ 	.byte	0x04, 0x11
        /*001a*/ 	.short	(.L_23 - .L_22)
	.align		4
.L_22:
        /*001c*/ 	.word	index@($__internal_1_$__cuda_sm10x_tcgen05_guardrail_trap_phase_invalid_during_alloc)
        /*0020*/ 	.word	0x00000000


	//----- nvinfo : EIATTR_FRAME_SIZE
	.align		4
.L_23:
        /*0024*/ 	.byte	0x04, 0x11
        /*0026*/ 	.short	(.L_25 - .L_24)
	.align		4
.L_24:
        /*0028*/ 	.word	index@($__internal_0_$__cuda_sm10x_tcgen05_guardrail_trap_col_being_dealloced_not_returned_by_alloc)
        /*002c*/ 	.word	0x00000000


	//----- nvinfo : EIATTR_FRAME_SIZE
	.align		4
.L_25:
        /*0030*/ 	.byte	0x04, 0x11
        /*0032*/ 	.short	(.L_27 - .L_26)
	.align		4
.L_26:
        /*0034*/ 	.word	index@(_ZN7cutlass13device_kernelINS_4gemm6kernel13GemmUniversalIN4cute5tupleIJiiiiEEENS1_10collective13CollectiveMmaINS1_35MainloopSm100TmaUmmaWarpSpecializedILi12ELi2ELi4ENS5_IJNS4_1CILi2EEENSA_ILi4EEENSA_ILi1EEEEEEEENS5_IJNSA_ILi128EEESG_NSA_ILi32EEEEEEfNS5_IJlSD_lEEEfSJ_NS4_8TiledMMAINS4_8MMA_AtomIJNS4_23SM100_MMA_TF32_2x1SM_SSINS_10tfloat32_tESN_fLi128ELi128ELNS4_4UMMA5MajorE0ELSP_0ELNSO_7ScaleInE0ELSQ_0EEEEEENS4_6LayoutINS5_IJSD_SD_SD_EEENS5_IJNSA_ILi0EEESV_SV_EEEEENS5_IJNS4_10UnderscoreESY_SY_EEEEENS4_28SM100_TMA_2SM_LOAD_MULTICASTENS4_14ComposedLayoutINS4_7SwizzleILi3ELi4ELi3EEENS4_18smem_ptr_flag_bitsILi32EEENST_INS5_IJNSA_ILi8EEESH_EEENS5_IJSH_SD_EEEEEEEvNS4_8identityENS4_18SM100_TMA_2SM_LOADES1B_vS1C_EENS_8epilogue10collective18CollectiveEpilogueINS1F_23Sm100TmaWarpSpecializedILi4ELi2ELi16ELb1ELb0EEEJNS5_IJNSA_ILi64EEESG_SH_EEENS5_IJNST_IS1K_SD_EENST_INS5_IJNSA_ILi16EEESB_EEENS5_IJSD_S1K_EEEEEEEEfSJ_fSJ_NS1F_6fusion15FusionCallbacksIS1J_NS1S_17LinearCombinationIffffLNS_15FloatRoundStyleE2EEES1L_S1R_JEEENS4_5SM1004TMEM4LOAD26SM100_TMEM_LOAD_32dp32b16xENS4_13SM90_TMA_LOADENS12_INS13_ILi2ELi4ELi3EEES16_NST_INS5_IJS17_S1N_EEENS5_IJS1N_SD_EEEEEEENS4_39AutoVectorizingCopyWithAssumedAlignmentILi128EEENS4_14SM90_TMA_STOREES27_S29_S29_EEEvvEEEEvNT_6ParamsE)
        /*0038*/ 	.word	0x00000000


	//----- nvinfo : EIATTR_MIN_STACK_SIZE
	.align		4
.L_27:
        /*003c*/ 	.byte	0x04, 0x12
        /*003e*/ 	.short	(.L_29 - .L_28)
	.align		4
.L_28:
        /*0040*/ 	.word	index@(_ZN7cutlass13device_kernelINS_4gemm6kernel13GemmUniversalIN4cute5tupleIJiiiiEEENS1_10collective13CollectiveMmaINS1_35MainloopSm100TmaUmmaWarpSpecializedILi12ELi2ELi4ENS5_IJNS4_1CILi2EEENSA_ILi4EEENSA_ILi1EEEEEEEENS5_IJNSA_ILi128EEESG_NSA_ILi32EEEEEEfNS5_IJlSD_lEEEfSJ_NS4_8TiledMMAINS4_8MMA_AtomIJNS4_23SM100_MMA_TF32_2x1SM_SSINS_10tfloat32_tESN_fLi128ELi128ELNS4_4UMMA5MajorE0ELSP_0ELNSO_7ScaleInE0ELSQ_0EEEEEENS4_6LayoutINS5_IJSD_SD_SD_EEENS5_IJNSA_ILi0EEESV_SV_EEEEENS5_IJNS4_10UnderscoreESY_SY_EEEEENS4_28SM100_TMA_2SM_LOAD_MULTICASTENS4_14ComposedLayoutINS4_7SwizzleILi3ELi4ELi3EEENS4_18smem_ptr_flag_bitsILi32EEENST_INS5_IJNSA_ILi8EEESH_EEENS5_IJSH_SD_EEEEEEEvNS4_8identityENS4_18SM100_TMA_2SM_LOADES1B_vS1C_EENS_8epilogue10collective18CollectiveEpilogueINS1F_23Sm100TmaWarpSpecializedILi4ELi2ELi16ELb1ELb0EEEJNS5_IJNSA_ILi64EEESG_SH_EEENS5_IJNST_IS1K_SD_EENST_INS5_IJNSA_ILi16EEESB_EEENS5_IJSD_S1K_EEEEEEEEfSJ_fSJ_NS1F_6fusion15FusionCallbacksIS1J_NS1S_17LinearCombinationIffffLNS_15FloatRoundStyleE2EEES1L_S1R_JEEENS4_5SM1004TMEM4LOAD26SM100_TMEM_LOAD_32dp32b16xENS4_13SM90_TMA_LOADENS12_INS13_ILi2ELi4ELi3EEES16_NST_INS5_IJS17_S1N_EEENS5_IJS1N_SD_EEEEEEENS4_39AutoVectorizingCopyWithAssumedAlignmentILi128EEENS4_14SM90_TMA_STOREES27_S29_S29_EEEvvEEEEvNT_6ParamsE)
        /*0044*/ 	.word	0x00000000
.L_29:


//--------------------- .nv.compat                --------------------------
	.section	.nv.compat,"",@"SHT_CUDA_COMPAT_INFO"
	.align	4
        /*0000*/ 	.byte	0x02, 0x09, 0x01, 0x00, 0x02, 0x02, 0x02, 0x00, 0x02, 0x05, 0x05, 0x00, 0x03, 0x07, 0x01, 0x01
        /*0010*/ 	.byte	0x02, 0x03, 0x01, 0x00, 0x02, 0x06, 0x01, 0x00, 0x04, 0x0b, 0x08, 0x00, 0x09, 0x00, 0x00, 0x00
        /*0020*/ 	.byte	0x00, 0x00, 0x00, 0x00


//--------------------- .nv.info._ZN7cutlass13device_kernelINS_4gemm6kernel13GemmUniversalIN4cute5tupleIJiiiiEEENS1_10collective13CollectiveMmaINS1_35MainloopSm100TmaUmmaWarpSpecializedILi12ELi2ELi4ENS5_IJNS4_1CILi2EEENSA_ILi4EEENSA_ILi1EEEEEEEENS5_IJNSA_ILi128EEESG_NSA_ILi32EEEEEEfNS5_IJlSD_lEEEfSJ_NS4_8TiledMMAINS4_8MMA_AtomIJNS4_23SM100_MMA_TF32_2x1SM_SSINS_10tfloat32_tESN_fLi128ELi128ELNS4_4UMMA5MajorE0ELSP_0ELNSO_7ScaleInE0ELSQ_0EEEEEENS4_6LayoutINS5_IJSD_SD_SD_EEENS5_IJNSA_ILi0EEESV_SV_EEEEENS5_IJNS4_10UnderscoreESY_SY_EEEEENS4_28SM100_TMA_2SM_LOAD_MULTICASTENS4_14ComposedLayoutINS4_7SwizzleILi3ELi4ELi3EEENS4_18smem_ptr_flag_bitsILi32EEENST_INS5_IJNSA_ILi8EEESH_EEENS5_IJSH_SD_EEEEEEEvNS4_8identityENS4_18SM100_TMA_2SM_LOADES1B_vS1C_EENS_8epilogue10collective18CollectiveEpilogueINS1F_23Sm100TmaWarpSpecializedILi4ELi2ELi16ELb1ELb0EEEJNS5_IJNSA_ILi64EEESG_SH_EEENS5_IJNST_IS1K_SD_EENST_INS5_IJNSA_ILi16EEESB_EEENS5_IJSD_S1K_EEEEEEEEfSJ_fSJ_NS1F_6fusion15FusionCallbacksIS1J_NS1S_17LinearCombinationIffffLNS_15FloatRoundStyleE2EEES1L_S1R_JEEENS4_5SM1004TMEM4LOAD26SM100_TMEM_LOAD_32dp32b16xENS4_13SM90_TMA_LOADENS12_INS13_ILi2ELi4ELi3EEES16_NST_INS5_IJS17_S1N_EEENS5_IJS1N_SD_EEEEEEENS4_39AutoVectorizingCopyWithAssumedAlignmentILi128EEENS4_14SM90_TMA_STOREES27_S29_S29_EEEvvEEEEvNT_6ParamsE --------------------------
	.section	.nv.info._ZN7cutlass13device_kernelINS_4gemm6kernel13GemmUniversalIN4cute5tupleIJiiiiEEENS1_10collective13CollectiveMmaINS1_35MainloopSm100TmaUmmaWarpSpecializedILi12ELi2ELi4ENS5_IJNS4_1CILi2EEENSA_ILi4EEENSA_ILi1EEEEEEEENS5_IJNSA_ILi128EEESG_NSA_ILi32EEEEEEfNS5_IJlSD_lEEEfSJ_NS4_8TiledMMAINS4_8MMA_AtomIJNS4_23SM100_MMA_TF32_2x1SM_SSINS_10tfloat32_tESN_fLi128ELi128ELNS4_4UMMA5MajorE0ELSP_0ELNSO_7ScaleInE0ELSQ_0EEEEEENS4_6LayoutINS5_IJSD_SD_SD_EEENS5_IJNSA_ILi0EEESV_SV_EEEEENS5_IJNS4_10UnderscoreESY_SY_EEEEENS4_28SM100_TMA_2SM_LOAD_MULTICASTENS4_14ComposedLayoutINS4_7SwizzleILi3ELi4ELi3EEENS4_18smem_ptr_flag_bitsILi32EEENST_INS5_IJNSA_ILi8EEESH_EEENS5_IJSH_SD_EEEEEEEvNS4_8identityENS4_18SM100_TMA_2SM_LOADES1B_vS1C_EENS_8epilogue10collective18CollectiveEpilogueINS1F_23Sm100TmaWarpSpecializedILi4ELi2ELi16ELb1ELb0EEEJNS5_IJNSA_ILi64EEESG_SH_EEENS5_IJNST_IS1K_SD_EENST_INS5_IJNSA_ILi16EEESB_EEENS5_IJSD_S1K_EEEEEEEEfSJ_fSJ_NS1F_6fusion15FusionCallbacksIS1J_NS1S_17LinearCombinationIffffLNS_15FloatRoundStyleE2EEES1L_S1R_JEEENS4_5SM1004TMEM4LOAD26SM100_TMEM_LOAD_32dp32b16xENS4_13SM90_TMA_LOADENS12_INS13_ILi2ELi4ELi3EEES16_NST_INS5_IJS17_S1N_EEENS5_IJS1N_SD_EEEEEEENS4_39AutoVectorizingCopyWithAssumedAlignmentILi128EEENS4_14SM90_TMA_STOREES27_S29_S29_EEEvvEEEEvNT_6ParamsE,"",@"SHT_CUDA_INFO"
	.sectionflags	@""
	.align	4


	//----- nvinfo : EIATTR_CUDA_API_VERSION
	.align		4
        /*0000*/ 	.byte	0x04, 0x37
        /*0002*/ 	.short	(.L_31 - .L_30)
.L_30:
        /*0004*/ 	.word	0x00000082


	//----- nvinfo : EIATTR_KPARAM_INFO
	.align		4
.L_31:
        /*0008*/ 	.byte	0x04, 0x17
        /*000a*/ 	.short	(.L_33 - .L_32)
.L_32:
        /*000c*/ 	.word	0x00000000
        /*0010*/ 	.short	0x0000
        /*0012*/ 	.short	0x0000
        /*0014*/ 	.byte	0x00, 0xf0, 0x01, 0x20


	//----- nvinfo : EIATTR_AT_ENTRY_FRAGMENTS
	.align		4
.L_33:
        /*0018*/ 	.byte	0x04, 0x4f
        /*001a*/ 	.short	(.L_35 - .L_34)


	//   ....[0]....
.L_34:
        /*001c*/ 	.word	0x00000007


	//----- nvinfo : EIATTR_RESERVED_SMEM_USED
	.align		4
.L_35:
        /*0020*/ 	.byte	0x01, 0x41
	.zero		2


	//----- nvinfo : EIATTR_SPARSE_MMA_MASK
	.align		4
        /*0024*/ 	.byte	0x03, 0x50
        /*0026*/ 	.short	0x0000


	//----- nvinfo : EIATTR_TCGEN05_2CTA_USED
	.align		4
        /*0028*/ 	.byte	0x01, 0x52
	.zero		2


	//----- nvinfo : EIATTR_MAXREG_COUNT
	.align		4
        /*002c*/ 	.byte	0x03, 0x1b
        /*002e*/ 	.short	0x00ff


	//----- nvinfo : EIATTR_NUM_BARRIERS
	.align		4
        /*0030*/ 	.byte	0x02, 0x4c
        /*0032*/ 	.byte	0x07
	.zero		1


	//----- nvinfo : EIATTR_EXTERNS
	.align		4
        /*0034*/ 	.byte	0x04, 0x0f
        /*0036*/ 	.short	(.L_37 - .L_36)


	//   ....[0]....
	.align		4
.L_36:
        /*0038*/ 	.word	index@(__assertfail)


	//----- nvinfo : EIATTR_MERCURY_ISA_VERSION
	.align		4
.L_37:
        /*003c*/ 	.byte	0x03, 0x5f
        /*003e*/ 	.short	0x0101


	//----- nvinfo : EIATTR_INT_WARP_WIDE_INSTR_OFFSETS
	.align		4
        /*0040*/ 	.byte	0x04, 0x31
        /*0042*/ 	.short	(.L_39 - .L_38)


	//   ....[0]....
.L_38:
        /*0044*/ 	.word	0x00000e90


	//   ....[1]....
        /*0048*/ 	.word	0x00000f30


	//   ....[2]....
        /*004c*/ 	.word	0x000048c0


	//   ....[3]....
        /*0050*/ 	.word	0x000048f0


	//   ....[4]....
        /*0054*/ 	.word	0x00004910


	//   ....[5]....
        /*0058*/ 	.word	0x00005450


	//   ....[6]....
        /*005c*/ 	.word	0x000054f0


	//   ....[7]....
        /*0060*/ 	.word	0x000055b0


	//   ....[8]....
        /*0064*/ 	.word	0x00005620


	//   ....[9]....
        /*0068*/ 	.word	0x000056e0


	//   ....[10]....
        /*006c*/ 	.word	0x00005780


	//   ....[11]....
        /*0070*/ 	.word	0x000057f0


	//   ....[12]....
        /*0074*/ 	.word	0x000058b0


	//   ....[13]....
        /*0078*/ 	.word	0x00005950


	//   ....[14]....
        /*007c*/ 	.word	0x000059f0


	//   ....[15]....
        /*0080*/ 	.word	0x00005ae0


	//   ....[16]....
        /*0084*/ 	.word	0x00005bb0


	//----- nvinfo : EIATTR_COOP_GROUP_MASK_REGIDS
	.align		4
.L_39:
        /*0088*/ 	.byte	0x04, 0x29
        /*008a*/ 	.short	(.L_41 - .L_40)


	//   ....[0]....
.L_40:
        /*008c*/ 	.word	0xffffffff


	//   ....[1]....
        /*0090*/ 	.word	0xffffffff


	//   ....[2]....
        /*0094*/ 	.word	0xffffffff


	//   ....[3]....
        /*0098*/ 	.word	0xffffffff


	//   ....[4]....
        /*009c*/ 	.word	0xffffffff


	//   ....[5]....
        /*00a0*/ 	.word	0xffffffff


	//   ....[6]....
        /*00a4*/ 	.word	0xffffffff


	//   ....[7]....
        /*00a8*/ 	.word	0xffffffff


	//   ....[8]....
        /*00ac*/ 	.word	0xffffffff


	//   ....[9]....
        /*00b0*/ 	.word	0xffffffff


	//   ....[10]....
        /*00b4*/ 	.word	0xffffffff


	//   ....[11]....
        /*00b8*/ 	.word	0xffffffff


	//   ....[12]....
        /*00bc*/ 	.word	0xffffffff


	//   ....[13]....
        /*00c0*/ 	.word	0xffffffff


	//----- nvinfo : EIATTR_COOP_GROUP_INSTR_OFFSETS
	.align		4
.L_41:
        /*00c4*/ 	.byte	0x04, 0x28
        /*00c6*/ 	.short	(.L_43 - .L_42)


	//   ....[0]....
.L_42:
        /*00c8*/ 	.word	0x000000b0


	//   ....[1]....
        /*00cc*/ 	.word	0x00000510


	//   ....[2]....
        /*00d0*/ 	.word	0x00000800


	//   ....[3]....
        /*00d4*/ 	.word	0x00000990


	//   ....[4]....
        /*00d8*/ 	.word	0x00000a80


	//   ....[5]....
        /*00dc*/ 	.word	0x00000be0


	//   ....[6]....
        /*00e0*/ 	.word	0x00000d70


	//   ....[7]....
        /*00e4*/ 	.word	0x00000fb0


	//   ....[8]....
        /*00e8*/ 	.word	0x00002370


	//   ....[9]....
        /*00ec*/ 	.word	0x000036a0


	//   ....[10]....
        /*00f0*/ 	.word	0x00003b70


	//   ....[11]....
        /*00f4*/ 	.word	0x00003ba0


	//   ....[12]....
        /*00f8*/ 	.word	0x000047c0


	//   ....[13]....
        /*00fc*/ 	.word	0x000049d0


	//----- nvinfo : EIATTR_VRC_CTA_INIT_COUNT
	.align		4
.L_43:
        /*0100*/ 	.byte	0x02, 0x4a
        /*0102*/ 	.byte	0x80
	.zero		1


	//----- nvinfo : EIATTR_SYSCALL_OFFSETS
	.align		4
        /*0104*/ 	.byte	0x04, 0x46
        /*0106*/ 	.short	(.L_45 - .L_44)


	//   ....[0]....
.L_44:
        /*0108*/ 	.word	0x00006760


	//   ....[1]....
        /*010c*/ 	.word	0x00006850


	//   ....[2]....
        /*0110*/ 	.word	0x00006fb0


	//   ....[3]....
        /*0114*/ 	.word	0x00007780


	//   ....[4]....
        /*0118*/ 	.word	0x00007f30


	//   ....[5]....
        /*011c*/ 	.word	0x000086e0


	//----- nvinfo : EIATTR_MBARRIER_INSTR_OFFSETS
	.align		4
.L_45:
        /*0120*/ 	.byte	0x04, 0x39
        /*0122*/ 	.short	(.L_47 - .L_46)


	//   ....[0]....
.L_46:
        /*0124*/ 	.word	0x00000660
        /*0128*/ 	.word	0x000000ff
        /*012c*/ 	.word	0x00000000
        /*0130*/ 	.short	0x0100
        /*0132*/ 	.byte	0x04
	.zero		1


	//   ....[1]....
        /*0134*/ 	.word	0x00000670
        /*0138*/ 	.word	0x000000ff
        /*013c*/ 	.word	0x00000060
        /*0140*/ 	.short	0x0100
        /*0142*/ 	.byte	0x04
	.zero		1


	//   ....[2]....
        /*0144*/ 	.word	0x00000680
        /*0148*/ 	.word	0x000000ff
        /*014c*/ 	.word	0x00000008
        /*0150*/ 	.short	0x0100
        /*0152*/ 	.byte	0x04
	.zero		1


	//   ....[3]....
        /*0154*/ 	.word	0x00000690
        /*0158*/ 	.word	0x000000ff
        /*015c*/ 	.word	0x00000068
        /*0160*/ 	.short	0x0100
        /*0162*/ 	.byte	0x04
	.zero		1


	//   ....[4]....
        /*0164*/ 	.word	0x000006a0
        /*0168*/ 	.word	0x000000ff
        /*016c*/ 	.word	0x00000010
        /*0170*/ 	.short	0x0100
        /*0172*/ 	.byte	0x04
	.zero		1


	//   ....[5]....
        /*0174*/ 	.word	0x000006b0
        /*0178*/ 	.word	0x000000ff
        /*017c*/ 	.word	0x00000070
        /*0180*/ 	.short	0x0100
        /*0182*/ 	.byte	0x04
	.zero		1


	//   ....[6]....
        /*0184*/ 	.word	0x000006c0
        /*0188*/ 	.word	0x000000ff
        /*018c*/ 	.word	0x00000018
        /*0190*/ 	.short	0x0100
        /*0192*/ 	.byte	0x04
	.zero		1


	//   ....[7]....
        /*0194*/ 	.word	0x000006d0
        /*0198*/ 	.word	0x000000ff
        /*019c*/ 	.word	0x00000078
        /*01a0*/ 	.short	0x0100
        /*01a2*/ 	.byte	0x04
	.zero		1


	//   ....[8]....
        /*01a4*/ 	.word	0x000006e0
        /*01a8*/ 	.word	0x000000ff
        /*01ac*/ 	.word	0x00000020
        /*01b0*/ 	.short	0x0100
        /*01b2*/ 	.byte	0x04
	.zero		1


	//   ....[9]....
        /*01b4*/ 	.word	0x000006f0
        /*01b8*/ 	.word	0x000000ff
        /*01bc*/ 	.word	0x00000080
        /*01c0*/ 	.short	0x0100
        /*01c2*/ 	.byte	0x04
	.zero		1


	//   ....[10]....
        /*01c4*/ 	.word	0x00000700
        /*01c8*/ 	.word	0x000000ff
        /*01cc*/ 	.word	0x00000028
        /*01d0*/ 	.short	0x0100
        /*01d2*/ 	.byte	0x04
	.zero		1


	//   ....[11]....
        /*01d4*/ 	.word	0x00000710
        /*01d8*/ 	.word	0x000000ff
        /*01dc*/ 	.word	0x00000088
        /*01e0*/ 	.short	0x0100
        /*01e2*/ 	.byte	0x04
	.zero		1


	//   ....[12]....
        /*01e4*/ 	.word	0x00000720
        /*01e8*/ 	.word	0x000000ff
        /*01ec*/ 	.word	0x00000030
        /*01f0*/ 	.short	0x0100
        /*01f2*/ 	.byte	0x04
	.zero		1


	//   ....[13]....
        /*01f4*/ 	.word	0x00000730
        /*01f8*/ 	.word	0x000000ff
        /*01fc*/ 	.word	0x00000090
        /*0200*/ 	.short	0x0100
        /*0202*/ 	.byte	0x04
	.zero		1


	//   ....[14]....
        /*0204*/ 	.word	0x00000740
        /*0208*/ 	.word	0x000000ff
        /*020c*/ 	.word	0x00000038
        /*0210*/ 	.short	0x0100
        /*0212*/ 	.byte	0x04
	.zero		1


	//   ....[15]....
        /*0214*/ 	.word	0x00000750
        /*0218*/ 	.word	0x000000ff
        /*021c*/ 	.word	0x00000098
        /*0220*/ 	.short	0x0100
        /*0222*/ 	.byte	0x04
	.zero		1


	//   ....[16]....
        /*0224*/ 	.word	0x00000760
        /*0228*/ 	.word	0x000000ff
        /*022c*/ 	.word	0x00000040
        /*0230*/ 	.short	0x0100
        /*0232*/ 	.byte	0x04
	.zero		1


	//   ....[17]....
        /*0234*/ 	.word	0x00000770
        /*0238*/ 	.word	0x000000ff
        /*023c*/ 	.word	0x000000a0
        /*0240*/ 	.short	0x0100
        /*0242*/ 	.byte	0x04
	.zero		1


	//   ....[18]....
        /*0244*/ 	.word	0x00000780
        /*0248*/ 	.word	0x000000ff
        /*024c*/ 	.word	0x00000048
        /*0250*/ 	.short	0x0100
        /*0252*/ 	.byte	0x04
	.zero		1


	//   ....[19]....
        /*0254*/ 	.word	0x00000790
        /*0258*/ 	.word	0x000000ff
        /*025c*/ 	.word	0x000000a8
        /*0260*/ 	.short	0x0100
        /*0262*/ 	.byte	0x04
	.zero		1


	//   ....[20]....
        /*0264*/ 	.word	0x000007a0
        /*0268*/ 	.word	0x000000ff
        /*026c*/ 	.word	0x00000050
        /*0270*/ 	.short	0x0100
        /*0272*/ 	.byte	0x04
	.zero		1


	//   ....[21]....
        /*0274*/ 	.word	0x000007b0
        /*0278*/ 	.word	0x000000ff
        /*027c*/ 	.word	0x000000b0
        /*0280*/ 	.short	0x0100
        /*0282*/ 	.byte	0x04
	.zero		1


	//   ....[22]....
        /*0284*/ 	.word	0x000007c0
        /*0288*/ 	.word	0x000000ff
        /*028c*/ 	.word	0x00000058
        /*0290*/ 	.short	0x0100
        /*0292*/ 	.byte	0x04
	.zero		1


	//   ....[23]....
        /*0294*/ 	.word	0x000007d0
        /*0298*/ 	.word	0x000000ff
        /*029c*/ 	.word	0x000000b8
        /*02a0*/ 	.short	0x0100
        /*02a2*/ 	.byte	0x04
	.zero		1


	//   ....[24]....
        /*02a4*/ 	.word	0x00000900
        /*02a8*/ 	.word	0x000000ff
        /*02ac*/ 	.word	0x000000c0
        /*02b0*/ 	.short	0x0100
        /*02b2*/ 	.byte	0x04
	.zero		1


	//   ....[25]....
        /*02b4*/ 	.word	0x00000910
        /*02b8*/ 	.word	0x000000ff
        /*02bc*/ 	.word	0x000000e0
        /*02c0*/ 	.short	0x0100
        /*02c2*/ 	.byte	0x04
	.zero		1


	//   ....[26]....
        /*02c4*/ 	.word	0x00000920
        /*02c8*/ 	.word	0x000000ff
        /*02cc*/ 	.word	0x000000c8
        /*02d0*/ 	.short	0x0100
        /*02d2*/ 	.byte	0x04
	.zero		1


	//   ....[27]....
        /*02d4*/ 	.word	0x00000930
        /*02d8*/ 	.word	0x000000ff
        /*02dc*/ 	.word	0x000000e8
        /*02e0*/ 	.short	0x0100
        /*02e2*/ 	.byte	0x04
	.zero		1


	//   ....[28]....
        /*02e4*/ 	.word	0x00000940
        /*02e8*/ 	.word	0x000000ff
        /*02ec*/ 	.word	0x000000d0
        /*02f0*/ 	.short	0x0100
        /*02f2*/ 	.byte	0x04
	.zero		1


	//   ....[29]....
        /*02f4*/ 	.word	0x00000950
        /*02f8*/ 	.word	0x000000ff
        /*02fc*/ 	.word	0x000000f0
        /*0300*/ 	.short	0x0100
        /*0302*/ 	.byte	0x04
	.zero		1


	//   ....[30]....
        /*0304*/ 	.word	0x00000960
        /*0308*/ 	.word	0x000000ff
        /*030c*/ 	.word	0x000000d8
        /*0310*/ 	.short	0x0100
        /*0312*/ 	.byte	0x04
	.zero		1


	//   ....[31]....
        /*0314*/ 	.word	0x00000970
        /*0318*/ 	.word	0x000000ff
        /*031c*/ 	.word	0x000000f8
        /*0320*/ 	.short	0x0100
        /*0322*/ 	.byte	0x04
	.zero		1


	//   ....[32]....
        /*0324*/ 	.word	0x00000a50
        /*0328*/ 	.word	0x000000ff
        /*032c*/ 	.word	0x00000100
        /*0330*/ 	.short	0x0100
        /*0332*/ 	.byte	0x06
	.zero		1


	//   ....[33]....
        /*0334*/ 	.word	0x00000a60
        /*0338*/ 	.word	0x000000ff
        /*033c*/ 	.word	0x00000108
        /*0340*/ 	.short	0x0100
        /*0342*/ 	.byte	0x06
	.zero		1


	//   ....[34]....
        /*0344*/ 	.word	0x00000b90
        /*0348*/ 	.word	0x000000ff
        /*034c*/ 	.word	0x00000110
        /*0350*/ 	.short	0x0100
        /*0352*/ 	.byte	0x06
	.zero		1


	//   ....[35]....
        /*0354*/ 	.word	0x00000ba0
        /*0358*/ 	.word	0x000000ff
        /*035c*/ 	.word	0x00000120
        /*0360*/ 	.short	0x0100
        /*0362*/ 	.byte	0x06
	.zero		1


	//   ....[36]....
        /*0364*/ 	.word	0x00000bb0
        /*0368*/ 	.word	0x000000ff
        /*036c*/ 	.word	0x00000118
        /*0370*/ 	.short	0x0100
        /*0372*/ 	.byte	0x06
	.zero		1


	//   ....[37]....
        /*0374*/ 	.word	0x00000bc0
        /*0378*/ 	.word	0x000000ff
        /*037c*/ 	.word	0x00000128
        /*0380*/ 	.short	0x0100
        /*0382*/ 	.byte	0x06
	.zero		1


	//   ....[38]....
        /*0384*/ 	.word	0x00000ce0
        /*0388*/ 	.word	0x000000ff
        /*038c*/ 	.word	0x00000130
        /*0390*/ 	.short	0x0100
        /*0392*/ 	.byte	0x04
	.zero		1


	//   ....[39]....
        /*0394*/ 	.word	0x00000cf0
        /*0398*/ 	.word	0x000000ff
        /*039c*/ 	.word	0x00000150
        /*03a0*/ 	.short	0x0100
        /*03a2*/ 	.byte	0x04
	.zero		1


	//   ....[40]....
        /*03a4*/ 	.word	0x00000d00
        /*03a8*/ 	.word	0x000000ff
        /*03ac*/ 	.word	0x00000138
        /*03b0*/ 	.short	0x0100
        /*03b2*/ 	.byte	0x04
	.zero		1


	//   ....[41]....
        /*03b4*/ 	.word	0x00000d10
        /*03b8*/ 	.word	0x000000ff
        /*03bc*/ 	.word	0x00000158
        /*03c0*/ 	.short	0x0100
        /*03c2*/ 	.byte	0x04
	.zero		1


	//   ....[42]....
        /*03c4*/ 	.word	0x00000d20
        /*03c8*/ 	.word	0x000000ff
        /*03cc*/ 	.word	0x00000140
        /*03d0*/ 	.short	0x0100
        /*03d2*/ 	.byte	0x04
	.zero		1


	//   ....[43]....
        /*03d4*/ 	.word	0x00000d30
        /*03d8*/ 	.word	0x000000ff
        /*03dc*/ 	.word	0x00000160
        /*03e0*/ 	.short	0x0100
        /*03e2*/ 	.byte	0x04
	.zero		1


	//   ....[44]....
        /*03e4*/ 	.word	0x00000d40
        /*03e8*/ 	.word	0x000000ff
        /*03ec*/ 	.word	0x00000148
        /*03f0*/ 	.short	0x0100
        /*03f2*/ 	.byte	0x04
	.zero		1


	//   ....[45]....
        /*03f4*/ 	.word	0x00000d50
        /*03f8*/ 	.word	0x000000ff
        /*03fc*/ 	.word	0x00000168
        /*0400*/ 	.short	0x0100
        /*0402*/ 	.byte	0x04
	.zero		1


	//   ....[46]....
        /*0404*/ 	.word	0x00000e40
        /*0408*/ 	.word	0x000000ff
        /*040c*/ 	.word	0x00000170
        /*0410*/ 	.short	0x0100
        /*0412*/ 	.byte	0x04
	.zero		1


	//   ....[47]....
        /*0414*/ 	.word	0x00000e50
        /*0418*/ 	.word	0x000000ff
        /*041c*/ 	.word	0x00000180
        /*0420*/ 	.short	0x0100
        /*0422*/ 	.byte	0x04
	.zero		1


	//   ....[48]....
        /*0424*/ 	.word	0x00000e60
        /*0428*/ 	.word	0x000000ff
        /*042c*/ 	.word	0x00000178
        /*0430*/ 	.short	0x0100
        /*0432*/ 	.byte	0x04
	.zero		1


	//   ....[49]....
        /*0434*/ 	.word	0x00000e70
        /*0438*/ 	.word	0x000000ff
        /*043c*/ 	.word	0x00000188
        /*0440*/ 	.short	0x0100
        /*0442*/ 	.byte	0x04
	.zero		1


	//   ....[50]....
        /*0444*/ 	.word	0x00000f70
        /*0448*/ 	.word	0x000000ff
        /*044c*/ 	.word	0x00000190
        /*0450*/ 	.short	0x0100
        /*0452*/ 	.byte	0x06
	.zero		1


	//   ....[51]....
        /*0454*/ 	.word	0x00001b90
        /*0458*/ 	.word	0x00000000
        /*045c*/ 	.word	0x00000180
        /*0460*/ 	.short	0x010a
        /*0462*/ 	.byte	0xff
	.zero		1


	//   ....[52]....
        /*0464*/ 	.word	0x00001bc0
        /*0468*/ 	.word	0x00000000
        /*046c*/ 	.word	0x00000170
        /*0470*/ 	.short	0x0101
        /*0472*/ 	.byte	0xff
	.zero		1


	//   ....[53]....
        /*0474*/ 	.word	0x00001c80
        /*0478*/ 	.word	0x000000ff
        /*047c*/ 	.word	0x00000060
        /*0480*/ 	.short	0x010a
        /*0482*/ 	.byte	0x04
	.zero		1


	//   ....[54]....
        /*0484*/ 	.word	0x00001d50
        /*0488*/ 	.word	0x000000ff
        /*048c*/ 	.word	0x00000060
        /*0490*/ 	.short	0x010a
        /*0492*/ 	.byte	0x21
	.zero		1


	//   ....[55]....
        /*0494*/ 	.word	0x00001f00
        /*0498*/ 	.word	0x000000ff
        /*049c*/ 	.word	0x00000060
        /*04a0*/ 	.short	0x010a
        /*04a2*/ 	.byte	0x05
	.zero		1


	//   ....[56]....
        /*04a4*/ 	.word	0x00002010
        /*04a8*/ 	.word	0x000000ff
        /*04ac*/ 	.word	0x00000108
        /*04b0*/ 	.short	0x0101
        /*04b2*/ 	.byte	0x06
	.zero		1


	//   ....[57]....
        /*04b4*/ 	.word	0x00002030
        /*04b8*/ 	.word	0x000000ff
        /*04bc*/ 	.word	0x00000060
        /*04c0*/ 	.short	0x010a
        /*04c2*/ 	.byte	0x04
	.zero		1


	//   ....[58]....
        /*04c4*/ 	.word	0x000020b0
        /*04c8*/ 	.word	0x000000ff
        /*04cc*/ 	.word	0x00000060
        /*04d0*/ 	.short	0x010a
        /*04d2*/ 	.byte	0x11
	.zero		1


	//   ....[59]....
        /*04d4*/ 	.word	0x00002240
        /*04d8*/ 	.word	0x000000ff
        /*04dc*/ 	.word	0x00000060
        /*04e0*/ 	.short	0x010a
        /*04e2*/ 	.byte	0x05
	.zero		1


	//   ....[60]....
        /*04e4*/ 	.word	0x000023a0
        /*04e8*/ 	.word	0x00000003
        /*04ec*/ 	.word	0x00000110
        /*04f0*/ 	.short	0x010a
        /*04f2*/ 	.byte	0xff
	.zero		1


	//   ....[61]....
        /*04f4*/ 	.word	0x000024f0
        /*04f8*/ 	.word	0x00000000
        /*04fc*/ 	.word	0x00000000
        /*0500*/ 	.short	0x0101
        /*0502*/ 	.byte	0xff
	.zero		1


	//   ....[62]....
        /*0504*/ 	.word	0x00002aa0
        /*0508*/ 	.word	0x000000ff
        /*050c*/ 	.word	0x00000000
        /*0510*/ 	.short	0x010a
        /*0512*/ 	.byte	0x04
	.zero		1


	//   ....[63]....
        /*0514*/ 	.word	0x00002b30
        /*0518*/ 	.word	0x000000ff
        /*051c*/ 	.word	0x00000000
        /*0520*/ 	.short	0x010a
        /*0522*/ 	.byte	0x05
	.zero		1


	//   ....[64]....
        /*0524*/ 	.word	0x00002bc0
        /*0528*/ 	.word	0x000000ff
        /*052c*/ 	.word	0x00000000
        /*0530*/ 	.short	0x010a
        /*0532*/ 	.byte	0x05
	.zero		1


	//   ....[65]....
        /*0534*/ 	.word	0x00002c50
        /*0538*/ 	.word	0x000000ff
        /*053c*/ 	.word	0x00000000
        /*0540*/ 	.short	0x010a
        /*0542*/ 	.byte	0x05
	.zero		1


	//   ....[66]....
        /*0544*/ 	.word	0x00002ce0
        /*0548*/ 	.word	0x000000ff
        /*054c*/ 	.word	0x00000000
        /*0550*/ 	.short	0x010a
        /*0552*/ 	.byte	0x05
	.zero		1


	//   ....[67]....
        /*0554*/ 	.word	0x00002d70
        /*0558*/ 	.word	0x000000ff
        /*055c*/ 	.word	0x00000000
        /*0560*/ 	.short	0x010a
        /*0562*/ 	.byte	0x05
	.zero		1


	//   ....[68]....
        /*0564*/ 	.word	0x00002e00
        /*0568*/ 	.word	0x000000ff
        /*056c*/ 	.word	0x00000000
        /*0570*/ 	.short	0x010a
        /*0572*/ 	.byte	0x05
	.zero		1


	//   ....[69]....
        /*0574*/ 	.word	0x00002e90
        /*0578*/ 	.word	0x000000ff
        /*057c*/ 	.word	0x00000000
        /*0580*/ 	.short	0x010a
        /*0582*/ 	.byte	0x05
	.zero		1


	//   ....[70]....
        /*0584*/ 	.word	0x00002f20
        /*0588*/ 	.word	0x000000ff
        /*058c*/ 	.word	0x00000000
        /*0590*/ 	.short	0x010a
        /*0592*/ 	.byte	0x05
	.zero		1


	//   ....[71]....
        /*0594*/ 	.word	0x00002fb0
        /*0598*/ 	.word	0x000000ff
        /*059c*/ 	.word	0x00000000
        /*05a0*/ 	.short	0x010a
        /*05a2*/ 	.byte	0x05
	.zero		1


	//   ....[72]....
        /*05a4*/ 	.word	0x00003040
        /*05a8*/ 	.word	0x000000ff
        /*05ac*/ 	.word	0x00000000
        /*05b0*/ 	.short	0x010a
        /*05b2*/ 	.byte	0x05
	.zero		1


	//   ....[73]....
        /*05b4*/ 	.word	0x000030e0
        /*05b8*/ 	.word	0x00000000
        /*05bc*/ 	.word	0x00000000
        /*05c0*/ 	.short	0x010a
        /*05c2*/ 	.byte	0xff
	.zero		1


	//   ....[74]....
        /*05c4*/ 	.word	0x00003200
        /*05c8*/ 	.word	0x00000002
        /*05cc*/ 	.word	0x00000170
        /*05d0*/ 	.short	0x010a
        /*05d2*/ 	.byte	0xff
	.zero		1


	//   ....[75]....
        /*05d4*/ 	.word	0x00003270
        /*05d8*/ 	.word	0x00000002
        /*05dc*/ 	.word	0x00000000
        /*05e0*/ 	.short	0x0101
        /*05e2*/ 	.byte	0xff
	.zero		1


	//   ....[76]....
        /*05e4*/ 	.word	0x00003290
        /*05e8*/ 	.word	0x000000ff
        /*05ec*/ 	.word	0x00000120
        /*05f0*/ 	.short	0x010a
        /*05f2*/ 	.byte	0x04
	.zero		1


	//   ....[77]....
        /*05f4*/ 	.word	0x000033b0
        /*05f8*/ 	.word	0x00000002
        /*05fc*/ 	.word	0x00000110
        /*0600*/ 	.short	0x010a
        /*0602*/ 	.byte	0xff
	.zero		1


	//   ....[78]....
        /*0604*/ 	.word	0x000034b0
        /*0608*/ 	.word	0x00000002
        /*060c*/ 	.word	0x00000000
        /*0610*/ 	.short	0x0101
        /*0612*/ 	.byte	0xff
	.zero		1


	//   ....[79]....
        /*0614*/ 	.word	0x00003540
        /*0618*/ 	.word	0x000000ff
        /*061c*/ 	.word	0x00000120
        /*0620*/ 	.short	0x0106
        /*0622*/ 	.byte	0x04
	.zero		1


	//   ....[80]....
        /*0624*/ 	.word	0x00003560
        /*0628*/ 	.word	0x000000ff
        /*062c*/ 	.word	0x00000120
        /*0630*/ 	.short	0x010a
        /*0632*/ 	.byte	0x04
	.zero		1


	//   ....[81]....
        /*0634*/ 	.word	0x000035f0
        /*0638*/ 	.word	0x000000ff
        /*063c*/ 	.word	0x00000120
        /*0640*/ 	.short	0x0106
        /*0642*/ 	.byte	0x07
	.zero		1


	//   ....[82]....
        /*0644*/ 	.word	0x00003630
        /*0648*/ 	.word	0x00000000
        /*064c*/ 	.word	0x00000120
        /*0650*/ 	.short	0x010a
        /*0652*/ 	.byte	0xff
	.zero		1


	//   ....[83]....
        /*0654*/ 	.word	0x00003870
        /*0658*/ 	.word	0x000000ff
        /*065c*/ 	.word	0x00000008
        /*0660*/ 	.short	0x010a
        /*0662*/ 	.byte	0x05
	.zero		1


	//   ....[84]....
        /*0664*/ 	.word	0x00003890
        /*0668*/ 	.word	0x000000ff
        /*066c*/ 	.word	0x00000008
        /*0670*/ 	.short	0x010a
        /*0672*/ 	.byte	0x05
	.zero		1


	//   ....[85]....
        /*0674*/ 	.word	0x00003a20
        /*0678*/ 	.word	0x000000ff
        /*067c*/ 	.word	0x00000008
        /*0680*/ 	.short	0x010a
        /*0682*/ 	.byte	0x05
	.zero		1


	//   ....[86]....
        /*0684*/ 	.word	0x00003a40
        /*0688*/ 	.word	0x000000ff
        /*068c*/ 	.word	0x00000008
        /*0690*/ 	.short	0x010a
        /*0692*/ 	.byte	0x05
	.zero		1


	//   ....[87]....
        /*0694*/ 	.word	0x00003b00
        /*0698*/ 	.word	0x000000ff
        /*069c*/ 	.word	0x00000000
        /*06a0*/ 	.short	0x0101
        /*06a2*/ 	.byte	0x04
	.zero		1


	//   ....[88]....
        /*06a4*/ 	.word	0x00003e40
        /*06a8*/ 	.word	0x00000000
        /*06ac*/ 	.word	0x00000110
        /*06b0*/ 	.short	0x010a
        /*06b2*/ 	.byte	0xff
	.zero		1


	//   ....[89]....
        /*06b4*/ 	.word	0x00003f00
        /*06b8*/ 	.word	0x00000000
        /*06bc*/ 	.word	0x00000000
        /*06c0*/ 	.short	0x0101
        /*06c2*/ 	.byte	0xff
	.zero		1


	//   ....[90]....
        /*06c4*/ 	.word	0x00003fc0
        /*06c8*/ 	.word	0x000000ff
        /*06cc*/ 	.word	0x00000000
        /*06d0*/ 	.short	0x010a
        /*06d2*/ 	.byte	0x04
	.zero		1


	//   ....[91]....
        /*06d4*/ 	.word	0x00003fd0
        /*06d8*/ 	.word	0x000000ff
        /*06dc*/ 	.word	0x00000150
        /*06e0*/ 	.short	0x010a
        /*06e2*/ 	.byte	0x1f
	.zero		1


	//   ....[92]....
        /*06e4*/ 	.word	0x00004080
        /*06e8*/ 	.word	0x000000ff
        /*06ec*/ 	.word	0x00000000
        /*06f0*/ 	.short	0x010a
        /*06f2*/ 	.byte	0x05
	.zero		1


	//   ....[93]....
        /*06f4*/ 	.word	0x000041b0
        /*06f8*/ 	.word	0x000000ff
        /*06fc*/ 	.word	0x00000000
        /*0700*/ 	.short	0x010a
        /*0702*/ 	.byte	0x04
	.zero		1


	//   ....[94]....
        /*0704*/ 	.word	0x000044b0
        /*0708*/ 	.word	0x000000ff
        /*070c*/ 	.word	0x00000000
        /*0710*/ 	.short	0x010a
        /*0712*/ 	.byte	0x04
	.zero		1


	//   ....[95]....
        /*0714*/ 	.word	0x00004540
        /*0718*/ 	.word	0x000000ff
        /*071c*/ 	.word	0x00000000
        /*0720*/ 	.short	0x010a
        /*0722*/ 	.byte	0x05
	.zero		1


	//   ....[96]....
        /*0724*/ 	.word	0x000045d0
        /*0728*/ 	.word	0x000000ff
        /*072c*/ 	.word	0x00000000
        /*0730*/ 	.short	0x010a
        /*0732*/ 	.byte	0x05
	.zero		1


	//   ....[97]....
        /*0734*/ 	.word	0x00004670
        /*0738*/ 	.word	0x00000000
        /*073c*/ 	.word	0x00000000
        /*0740*/ 	.short	0x010a
        /*0742*/ 	.byte	0xff
	.zero		1


	//   ....[98]....
        /*0744*/ 	.word	0x000046b0
        /*0748*/ 	.word	0x00000000
        /*074c*/ 	.word	0x00000000
        /*0750*/ 	.short	0x010a
        /*0752*/ 	.byte	0xff
	.zero		1


	//   ....[99]....
        /*0754*/ 	.word	0x00004720
        /*0758*/ 	.word	0x000000ff
        /*075c*/ 	.word	0x00000000
        /*0760*/ 	.short	0x0101
        /*0762*/ 	.byte	0x04
	.zero		1


	//   ....[100]....
        /*0764*/ 	.word	0x00004760
        /*0768*/ 	.word	0x000000ff
        /*076c*/ 	.word	0x00000190
        /*0770*/ 	.short	0x010a
        /*0772*/ 	.byte	0x1a
	.zero		1


	//   ....[101]....
        /*0774*/ 	.word	0x000047b0
        /*0778*/ 	.word	0x000000ff
        /*077c*/ 	.word	0x00000000
        /*0780*/ 	.short	0x0101
        /*0782*/ 	.byte	0x04
	.zero		1


	//   ....[102]....
        /*0784*/ 	.word	0x00004c50
        /*0788*/ 	.word	0x0000000c
        /*078c*/ 	.word	0x00000110
        /*0790*/ 	.short	0x010a
        /*0792*/ 	.byte	0xff
	.zero		1


	//   ....[103]....
        /*0794*/ 	.word	0x00004dc0
        /*0798*/ 	.word	0x00000000
        /*079c*/ 	.word	0x00000000
        /*07a0*/ 	.short	0x0101
        /*07a2*/ 	.byte	0xff
	.zero		1


	//   ....[104]....
        /*07a4*/ 	.word	0x00005250
        /*07a8*/ 	.word	0x000000ff
        /*07ac*/ 	.word	0x00000108
        /*07b0*/ 	.short	0x010a
        /*07b2*/ 	.byte	0x15
	.zero		1


	//   ....[105]....
        /*07b4*/ 	.word	0x000053d0
        /*07b8*/ 	.word	0x000000ff
        /*07bc*/ 	.word	0x000000e0
        /*07c0*/ 	.short	0x010a
        /*07c2*/ 	.byte	0x15
	.zero		1


	//   ....[106]....
        /*07c4*/ 	.word	0x000055d0
        /*07c8*/ 	.word	0x000000ff
        /*07cc*/ 	.word	0x000000c0
        /*07d0*/ 	.short	0x010b
        /*07d2*/ 	.byte	0x15
	.zero		1


	//   ....[107]....
        /*07d4*/ 	.word	0x000055e0
        /*07d8*/ 	.word	0x000000ff
        /*07dc*/ 	.word	0x00000000
        /*07e0*/ 	.short	0x0101
        /*07e2*/ 	.byte	0x06
	.zero		1


	//   ....[108]....
        /*07e4*/ 	.word	0x000055f0
        /*07e8*/ 	.word	0x000000ff
        /*07ec*/ 	.word	0x000000e8
        /*07f0*/ 	.short	0x010a
        /*07f2*/ 	.byte	0x15
	.zero		1


	//   ....[109]....
        /*07f4*/ 	.word	0x000057a0
        /*07f8*/ 	.word	0x000000ff
        /*07fc*/ 	.word	0x000000c8
        /*0800*/ 	.short	0x010b
        /*0802*/ 	.byte	0x15
	.zero		1


	//   ....[110]....
        /*0804*/ 	.word	0x000057b0
        /*0808*/ 	.word	0x000000ff
        /*080c*/ 	.word	0x00000000
        /*0810*/ 	.short	0x0101
        /*0812*/ 	.byte	0x06
	.zero		1


	//   ....[111]....
        /*0814*/ 	.word	0x000057c0
        /*0818*/ 	.word	0x000000ff
        /*081c*/ 	.word	0x000000f0
        /*0820*/ 	.short	0x010a
        /*0822*/ 	.byte	0x15
	.zero		1


	//   ....[112]....
        /*0824*/ 	.word	0x00005970
        /*0828*/ 	.word	0x000000ff
        /*082c*/ 	.word	0x000000d0
        /*0830*/ 	.short	0x010b
        /*0832*/ 	.byte	0x15
	.zero		1


	//   ....[113]....
        /*0834*/ 	.word	0x00005980
        /*0838*/ 	.word	0x000000ff
        /*083c*/ 	.word	0x00000000
        /*0840*/ 	.short	0x0101
        /*0842*/ 	.byte	0x06
	.zero		1


	//   ....[114]....
        /*0844*/ 	.word	0x00005990
        /*0848*/ 	.word	0x000000ff
        /*084c*/ 	.word	0x000000f8
        /*0850*/ 	.short	0x010a
        /*0852*/ 	.byte	0x15
	.zero		1


	//   ....[115]....
        /*0854*/ 	.word	0x00005bd0
        /*0858*/ 	.word	0x000000ff
        /*085c*/ 	.word	0x000000d8
        /*0860*/ 	.short	0x010b
        /*0862*/ 	.byte	0x15
	.zero		1


	//   ....[116]....
        /*0864*/ 	.word	0x00005be0
        /*0868*/ 	.word	0x000000ff
        /*086c*/ 	.word	0x00000000
        /*0870*/ 	.short	0x0101
        /*0872*/ 	.byte	0x25
	.zero		1


	//   ....[117]....
        /*0874*/ 	.word	0x00005c20
        /*0878*/ 	.word	0x000000ff
        /*087c*/ 	.word	0x000000e0
        /*0880*/ 	.short	0x010a
        /*0882*/ 	.byte	0x15
	.zero		1


	//   ....[118]....
        /*0884*/ 	.word	0x00005c40
        /*0888*/ 	.word	0x000000ff
        /*088c*/ 	.word	0x000000e8
        /*0890*/ 	.short	0x010a
        /*0892*/ 	.byte	0x15
	.zero		1


	//   ....[119]....
        /*0894*/ 	.word	0x00005c60
        /*0898*/ 	.word	0x000000ff
        /*089c*/ 	.word	0x000000f0
        /*08a0*/ 	.short	0x010a
        /*08a2*/ 	.byte	0x15
	.zero		1


	//   ....[120]....
        /*08a4*/ 	.word	0x00005ca0
        /*08a8*/ 	.word	0x00000000
        /*08ac*/ 	.word	0x000000f8
        /*08b0*/ 	.short	0x010a
        /*08b2*/ 	.byte	0xff
	.zero		1


	//   ....[121]....
        /*08b4*/ 	.word	0x00005ff0
        /*08b8*/ 	.word	0x00000003
        /*08bc*/ 	.word	0x00000110
        /*08c0*/ 	.short	0x010a
        /*08c2*/ 	.byte	0xff
	.zero		1


	//   ....[122]....
        /*08c4*/ 	.word	0x00006170
        /*08c8*/ 	.word	0x00000000
        /*08cc*/ 	.word	0x00000000
        /*08d0*/ 	.short	0x0101
        /*08d2*/ 	.byte	0xff
	.zero		1


	//   ....[123]....
        /*08d4*/ 	.word	0x00006c80
        /*08d8*/ 	.word	0x000000ff
        /*08dc*/ 	.word	0x000000c0
        /*08e0*/ 	.short	0x010a
        /*08e2*/ 	.byte	0x2b
	.zero		1


	//   ....[124]....
        /*08e4*/ 	.word	0x00006cb0
        /*08e8*/ 	.word	0x00000047
        /*08ec*/ 	.word	0x00000130
        /*08f0*/ 	.short	0x010a
        /*08f2*/ 	.byte	0xff
	.zero		1


	//   ....[125]....
        /*08f4*/ 	.word	0x00006da0
        /*08f8*/ 	.word	0x000000ff
        /*08fc*/ 	.word	0x000000c0
        /*0900*/ 	.short	0x010a
        /*0902*/ 	.byte	0x2b
	.zero		1


	//   ....[126]....
        /*0904*/ 	.word	0x00006e90
        /*0908*/ 	.word	0x00000047
        /*090c*/ 	.word	0x00000130
        /*0910*/ 	.short	0x010a
        /*0912*/ 	.byte	0xff
	.zero		1


	//   ....[127]....
        /*0914*/ 	.word	0x000074b0
        /*0918*/ 	.word	0x00000000
        /*091c*/ 	.word	0x00000000
        /*0920*/ 	.short	0x0101
        /*0922*/ 	.byte	0xff
	.zero		1


	//   ....[128]....
        /*0924*/ 	.word	0x000074c0
        /*0928*/ 	.word	0x00000002
        /*092c*/ 	.word	0x000000c0
        /*0930*/ 	.short	0x010a
        /*0932*/ 	.byte	0xff
	.zero		1


	//   ....[129]....
        /*0934*/ 	.word	0x000075a0
        /*0938*/ 	.word	0x00000002
        /*093c*/ 	.word	0x000000c0
        /*0940*/ 	.short	0x010a
        /*0942*/ 	.byte	0xff
	.zero		1


	//   ....[130]....
        /*0944*/ 	.word	0x00007c60
        /*0948*/ 	.word	0x00000010
        /*094c*/ 	.word	0x00000000
        /*0950*/ 	.short	0x0101
        /*0952*/ 	.byte	0xff
	.zero		1


	//   ....[131]....
        /*0954*/ 	.word	0x00007c80
        /*0958*/ 	.word	0x00000000
        /*095c*/ 	.word	0x000000c0
        /*0960*/ 	.short	0x010a
        /*0962*/ 	.byte	0xff
	.zero		1


	//   ....[132]....
        /*0964*/ 	.word	0x00007d50
        /*0968*/ 	.word	0x00000000
        /*096c*/ 	.word	0x000000c0
        /*0970*/ 	.short	0x010a
        /*0972*/ 	.byte	0xff
	.zero		1


	//   ....[133]....
        /*0974*/ 	.word	0x00008410
        /*0978*/ 	.word	0x00000010
        /*097c*/ 	.word	0x00000000
        /*0980*/ 	.short	0x0101
        /*0982*/ 	.byte	0xff
	.zero		1


	//   ....[134]....
        /*0984*/ 	.word	0x00008430
        /*0988*/ 	.word	0x00000000
        /*098c*/ 	.word	0x000000c0
        /*0990*/ 	.short	0x010a
        /*0992*/ 	.byte	0xff
	.zero		1


	//   ....[135]....
        /*0994*/ 	.word	0x00008500
        /*0998*/ 	.word	0x00000000
        /*099c*/ 	.word	0x000000c0
        /*09a0*/ 	.short	0x010a
        /*09a2*/ 	.byte	0xff
	.zero		1


	//   ....[136]....
        /*09a4*/ 	.word	0x00008770
        /*09a8*/ 	.word	0x00000047
        /*09ac*/ 	.word	0x00000000
        /*09b0*/ 	.short	0x0101
        /*09b2*/ 	.byte	0xff
	.zero		1


	//   ....[137]....
        /*09b4*/ 	.word	0x00008c10
        /*09b8*/ 	.word	0x00000000
        /*09bc*/ 	.word	0x00000000
        /*09c0*/ 	.short	0x0101
        /*09c2*/ 	.byte	0xff
	.zero		1


	//   ....[138]....
        /*09c4*/ 	.word	0x00008eb0
        /*09c8*/ 	.word	0x000000ff
        /*09cc*/ 	.word	0x00000000
        /*09d0*/ 	.short	0x0101
        /*09d2*/ 	.byte	0x06
	.zero		1


	//   ....[139]....
        /*09d4*/ 	.word	0x00008ed0
        /*09d8*/ 	.word	0x00000000
        /*09dc*/ 	.word	0x00000180
        /*09e0*/ 	.short	0x010a
        /*09e2*/ 	.byte	0xff
	.zero		1


	//   ....[140]....
        /*09e4*/ 	.word	0x00008f30
        /*09e8*/ 	.word	0x00000000
        /*09ec*/ 	.word	0x00000060
        /*09f0*/ 	.short	0x010a
        /*09f2*/ 	.byte	0xff
	.zero		1


	//   ....[141]....
        /*09f4*/ 	.word	0x00008f90
        /*09f8*/ 	.word	0x00000000
        /*09fc*/ 	.word	0x00000060
        /*0a00*/ 	.short	0x010a
        /*0a02*/ 	.byte	0xff
	.zero		1


	//   ....[142]....
        /*0a04*/ 	.word	0x00008fe0
        /*0a08*/ 	.word	0x00000003
        /*0a0c*/ 	.word	0x00000110
        /*0a10*/ 	.short	0x010a
        /*0a12*/ 	.byte	0xff
	.zero		1


	//   ....[143]....
        /*0a14*/ 	.word	0x00009040
        /*0a18*/ 	.word	0x00000000
        /*0a1c*/ 	.word	0x00000000
        /*0a20*/ 	.short	0x010a
        /*0a22*/ 	.byte	0xff
	.zero		1


	//   ....[144]....
        /*0a24*/ 	.word	0x000090a0
        /*0a28*/ 	.word	0x00000000
        /*0a2c*/ 	.word	0x00000000
        /*0a30*/ 	.short	0x010a
        /*0a32*/ 	.byte	0xff
	.zero		1


	//   ....[145]....
        /*0a34*/ 	.word	0x00009100
        /*0a38*/ 	.word	0x00000000
        /*0a3c*/ 	.word	0x00000000
        /*0a40*/ 	.short	0x010a
        /*0a42*/ 	.byte	0xff
	.zero		1


	//   ....[146]....
        /*0a44*/ 	.word	0x00009160
        /*0a48*/ 	.word	0x00000000
        /*0a4c*/ 	.word	0x00000000
        /*0a50*/ 	.short	0x010a
        /*0a52*/ 	.byte	0xff
	.zero		1


	//   ....[147]....
        /*0a54*/ 	.word	0x000091c0
        /*0a58*/ 	.word	0x00000000
        /*0a5c*/ 	.word	0x00000000
        /*0a60*/ 	.short	0x010a
        /*0a62*/ 	.byte	0xff
	.zero		1


	//   ....[148]....
        /*0a64*/ 	.word	0x00009220
        /*0a68*/ 	.word	0x00000000
        /*0a6c*/ 	.word	0x00000000
        /*0a70*/ 	.short	0x010a
        /*0a72*/ 	.byte	0xff
	.zero		1


	//   ....[149]....
        /*0a74*/ 	.word	0x00009280
        /*0a78*/ 	.word	0x00000000
        /*0a7c*/ 	.word	0x00000000
        /*0a80*/ 	.short	0x010a
        /*0a82*/ 	.byte	0xff
	.zero		1


	//   ....[150]....
        /*0a84*/ 	.word	0x000092e0
        /*0a88*/ 	.word	0x00000000
        /*0a8c*/ 	.word	0x00000000
        /*0a90*/ 	.short	0x010a
        /*0a92*/ 	.byte	0xff
	.zero		1


	//   ....[151]....
        /*0a94*/ 	.word	0x00009340
        /*0a98*/ 	.word	0x00000000
        /*0a9c*/ 	.word	0x00000000
        /*0aa0*/ 	.short	0x010a
        /*0aa2*/ 	.byte	0xff
	.zero		1


	//   ....[152]....
        /*0aa4*/ 	.word	0x000093a0
        /*0aa8*/ 	.word	0x00000000
        /*0aac*/ 	.word	0x00000000
        /*0ab0*/ 	.short	0x010a
        /*0ab2*/ 	.byte	0xff
	.zero		1


	//   ....[153]....
        /*0ab4*/ 	.word	0x00009400
        /*0ab8*/ 	.word	0x00000000
        /*0abc*/ 	.word	0x00000000
        /*0ac0*/ 	.short	0x010a
        /*0ac2*/ 	.byte	0xff
	.zero		1


	//   ....[154]....
        /*0ac4*/ 	.word	0x00009450
        /*0ac8*/ 	.word	0x00000002
        /*0acc*/ 	.word	0x00000170
        /*0ad0*/ 	.short	0x010a
        /*0ad2*/ 	.byte	0xff
	.zero		1


	//   ....[155]....
        /*0ad4*/ 	.word	0x000094b0
        /*0ad8*/ 	.word	0x00000002
        /*0adc*/ 	.word	0x00000120
        /*0ae0*/ 	.short	0x010a
        /*0ae2*/ 	.byte	0xff
	.zero		1


	//   ....[156]....
        /*0ae4*/ 	.word	0x00009500
        /*0ae8*/ 	.word	0x00000002
        /*0aec*/ 	.word	0x00000110
        /*0af0*/ 	.short	0x010a
        /*0af2*/ 	.byte	0xff
	.zero		1


	//   ....[157]....
        /*0af4*/ 	.word	0x00009560
        /*0af8*/ 	.word	0x00000000
        /*0afc*/ 	.word	0x00000120
        /*0b00*/ 	.short	0x010a
        /*0b02*/ 	.byte	0xff
	.zero		1


	//   ....[158]....
        /*0b04*/ 	.word	0x000095c0
        /*0b08*/ 	.word	0x00000005
        /*0b0c*/ 	.word	0x00000008
        /*0b10*/ 	.short	0x010a
        /*0b12*/ 	.byte	0xff
	.zero		1


	//   ....[159]....
        /*0b14*/ 	.word	0x000096b0
        /*0b18*/ 	.word	0x00000000
        /*0b1c*/ 	.word	0x00000008
        /*0b20*/ 	.short	0x010a
        /*0b22*/ 	.byte	0xff
	.zero		1


	//   ....[160]....
        /*0b24*/ 	.word	0x00009700
        /*0b28*/ 	.word	0x00000000
        /*0b2c*/ 	.word	0x00000110
        /*0b30*/ 	.short	0x010a
        /*0b32*/ 	.byte	0xff
	.zero		1


	//   ....[161]....
        /*0b34*/ 	.word	0x00009760
        /*0b38*/ 	.word	0x00000000
        /*0b3c*/ 	.word	0x00000150
        /*0b40*/ 	.short	0x010a
        /*0b42*/ 	.byte	0xff
	.zero		1


	//   ....[162]....
        /*0b44*/ 	.word	0x000097c0
        /*0b48*/ 	.word	0x00000000
        /*0b4c*/ 	.word	0x00000000
        /*0b50*/ 	.short	0x010a
        /*0b52*/ 	.byte	0xff
	.zero		1


	//   ....[163]....
        /*0b54*/ 	.word	0x00009820
        /*0b58*/ 	.word	0x00000000
        /*0b5c*/ 	.word	0x00000000
        /*0b60*/ 	.short	0x010a
        /*0b62*/ 	.byte	0xff
	.zero		1


	//   ....[164]....
        /*0b64*/ 	.word	0x00009880
        /*0b68*/ 	.word	0x00000000
        /*0b6c*/ 	.word	0x00000000
        /*0b70*/ 	.short	0x010a
        /*0b72*/ 	.byte	0xff
	.zero		1


	//   ....[165]....
        /*0b74*/ 	.word	0x000098e0
        /*0b78*/ 	.word	0x00000000
        /*0b7c*/ 	.word	0x00000000
        /*0b80*/ 	.short	0x010a
        /*0b82*/ 	.byte	0xff
	.zero		1


	//   ....[166]....
        /*0b84*/ 	.word	0x00009940
        /*0b88*/ 	.word	0x00000000
        /*0b8c*/ 	.word	0x00000190
        /*0b90*/ 	.short	0x010a
        /*0b92*/ 	.byte	0xff
	.zero		1


	//   ....[167]....
        /*0b94*/ 	.word	0x00009990
        /*0b98*/ 	.word	0x0000000c
        /*0b9c*/ 	.word	0x00000110
        /*0ba0*/ 	.short	0x010a
        /*0ba2*/ 	.byte	0xff
	.zero		1


	//   ....[168]....
        /*0ba4*/ 	.word	0x000099f0
        /*0ba8*/ 	.word	0x00000000
        /*0bac*/ 	.word	0x00000108
        /*0bb0*/ 	.short	0x010a
        /*0bb2*/ 	.byte	0xff
	.zero		1


	//   ....[169]....
        /*0bb4*/ 	.word	0x00009a50
        /*0bb8*/ 	.word	0x00000000
        /*0bbc*/ 	.word	0x000000e0
        /*0bc0*/ 	.short	0x010a
        /*0bc2*/ 	.byte	0xff
	.zero		1


	//   ....[170]....
        /*0bc4*/ 	.word	0x00009ab0
        /*0bc8*/ 	.word	0x00000000
        /*0bcc*/ 	.word	0x000000e8
        /*0bd0*/ 	.short	0x010a
        /*0bd2*/ 	.byte	0xff
	.zero		1


	//   ....[171]....
        /*0bd4*/ 	.word	0x00009b10
        /*0bd8*/ 	.word	0x00000000
        /*0bdc*/ 	.word	0x000000f0
        /*0be0*/ 	.short	0x010a
        /*0be2*/ 	.byte	0xff
	.zero		1


	//   ....[172]....
        /*0be4*/ 	.word	0x00009b70
        /*0be8*/ 	.word	0x00000000
        /*0bec*/ 	.word	0x000000f8
        /*0bf0*/ 	.short	0x010a
        /*0bf2*/ 	.byte	0xff
	.zero		1


	//   ....[173]....
        /*0bf4*/ 	.word	0x00009bd0
        /*0bf8*/ 	.word	0x00000000
        /*0bfc*/ 	.word	0x000000e0
        /*0c00*/ 	.short	0x010a
        /*0c02*/ 	.byte	0xff
	.zero		1


	//   ....[174]....
        /*0c04*/ 	.word	0x00009c30
        /*0c08*/ 	.word	0x00000000
        /*0c0c*/ 	.word	0x000000e8
        /*0c10*/ 	.short	0x010a
        /*0c12*/ 	.byte	0xff
	.zero		1


	//   ....[175]....
        /*0c14*/ 	.word	0x00009c90
        /*0c18*/ 	.word	0x00000000
        /*0c1c*/ 	.word	0x000000f0
        /*0c20*/ 	.short	0x010a
        /*0c22*/ 	.byte	0xff
	.zero		1


	//   ....[176]....
        /*0c24*/ 	.word	0x00009ce0
        /*0c28*/ 	.word	0x00000003
        /*0c2c*/ 	.word	0x00000110
        /*0c30*/ 	.short	0x010a
        /*0c32*/ 	.byte	0xff
	.zero		1


	//   ....[177]....
        /*0c34*/ 	.word	0x00009d40
        /*0c38*/ 	.word	0x00000002
        /*0c3c*/ 	.word	0x000000c0
        /*0c40*/ 	.short	0x010a
        /*0c42*/ 	.byte	0xff
	.zero		1


	//   ....[178]....
        /*0c44*/ 	.word	0x00009d90
        /*0c48*/ 	.word	0x00000047
        /*0c4c*/ 	.word	0x00000130
        /*0c50*/ 	.short	0x010a
        /*0c52*/ 	.byte	0xff
	.zero		1


	//   ....[179]....
        /*0c54*/ 	.word	0x00009de0
        /*0c58*/ 	.word	0x00000002
        /*0c5c*/ 	.word	0x000000c0
        /*0c60*/ 	.short	0x010a
        /*0c62*/ 	.byte	0xff
	.zero		1


	//   ....[180]....
        /*0c64*/ 	.word	0x00009e30
        /*0c68*/ 	.word	0x00000000
        /*0c6c*/ 	.word	0x000000c0
        /*0c70*/ 	.short	0x010a
        /*0c72*/ 	.byte	0xff
	.zero		1


	//   ....[181]....
        /*0c74*/ 	.word	0x00009e80
        /*0c78*/ 	.word	0x00000000
        /*0c7c*/ 	.word	0x000000c0
        /*0c80*/ 	.short	0x010a
        /*0c82*/ 	.byte	0xff
	.zero		1


	//----- nvinfo : EIATTR_NUM_MBARRIERS
	.align		4
.L_47:
        /*0c84*/ 	.byte	0x03, 0x38
        /*0c86*/ 	.short	0x0033


	//----- nvinfo : EIATTR_EXIT_INSTR_OFFSETS
	.align		4
        /*0c88*/ 	.byte	0x04, 0x1c
        /*0c8a*/ 	.short	(.L_49 - .L_48)


	//   ....[0]....
.L_48:
        /*0c8c*/ 	.word	0x00003110


	//   ....[1]....
        /*0c90*/ 	.word	0x00003600


	//   ....[2]....
        /*0c94*/ 	.word	0x00003660


	//   ....[3]....
        /*0c98*/ 	.word	0x000049e0


	//   ....[4]....
        /*0c9c*/ 	.word	0x00005cd0


	//   ....[5]....
        /*0ca0*/ 	.word	0x00005d10


	//   ....[6]....
        /*0ca4*/ 	.word	0x00008db0


	//   ....[7]....
        /*0ca8*/ 	.word	0x00008e20


	//   ....[8]....
        /*0cac*/ 	.word	0x00008e50


	//   ....[9]....
        /*0cb0*/ 	.word	0x00008ec0


	//----- nvinfo : EIATTR_MAX_THREADS
	.align		4
.L_49:
        /*0cb4*/ 	.byte	0x04, 0x05
        /*0cb6*/ 	.short	(.L_51 - .L_50)
.L_50:
        /*0cb8*/ 	.word	0x00000100
        /*0cbc*/ 	.word	0x00000001
        /*0cc0*/ 	.word	0x00000001


	//----- nvinfo : EIATTR_CRS_STACK_SIZE
	.align		4
.L_51:
        /*0cc4*/ 	.byte	0x04, 0x1e
        /*0cc6*/ 	.short	(.L_53 - .L_52)
.L_52:
        /*0cc8*/ 	.word	0x00000000


	//----- nvinfo : EIATTR_CBANK_PARAM_SIZE
	.align		4
.L_53:
        /*0ccc*/ 	.byte	0x03, 0x19
        /*0cce*/ 	.short	0x0800


	//----- nvinfo : EIATTR_PARAM_CBANK
	.align		4
        /*0cd0*/ 	.byte	0x04, 0x0a
        /*0cd2*/ 	.short	(.L_55 - .L_54)
	.align		4
.L_54:
        /*0cd4*/ 	.word	index@(.nv.constant0._ZN7cutlass13device_kernelINS_4gemm6kernel13GemmUniversalIN4cute5tupleIJiiiiEEENS1_10collective13CollectiveMmaINS1_35MainloopSm100TmaUmmaWarpSpecializedILi12ELi2ELi4ENS5_IJNS4_1CILi2EEENSA_ILi4EEENSA_ILi1EEEEEEEENS5_IJNSA_ILi128EEESG_NSA_ILi32EEEEEEfNS5_IJlSD_lEEEfSJ_NS4_8TiledMMAINS4_8MMA_AtomIJNS4_23SM100_MMA_TF32_2x1SM_SSINS_10tfloat32_tESN_fLi128ELi128ELNS4_4UMMA5MajorE0ELSP_0ELNSO_7ScaleInE0ELSQ_0EEEEEENS4_6LayoutINS5_IJSD_SD_SD_EEENS5_IJNSA_ILi0EEESV_SV_EEEEENS5_IJNS4_10UnderscoreESY_SY_EEEEENS4_28SM100_TMA_2SM_LOAD_MULTICASTENS4_14ComposedLayoutINS4_7SwizzleILi3ELi4ELi3EEENS4_18smem_ptr_flag_bitsILi32EEENST_INS5_IJNSA_ILi8EEESH_EEENS5_IJSH_SD_EEEEEEEvNS4_8identityENS4_18SM100_TMA_2SM_LOADES1B_vS1C_EENS_8epilogue10collective18CollectiveEpilogueINS1F_23Sm100TmaWarpSpecializedILi4ELi2ELi16ELb1ELb0EEEJNS5_IJNSA_ILi64EEESG_SH_EEENS5_IJNST_IS1K_SD_EENST_INS5_IJNSA_ILi16EEESB_EEENS5_IJSD_S1K_EEEEEEEEfSJ_fSJ_NS1F_6fusion15FusionCallbacksIS1J_NS1S_17LinearCombinationIffffLNS_15FloatRoundStyleE2EEES1L_S1R_JEEENS4_5SM1004TMEM4LOAD26SM100_TMEM_LOAD_32dp32b16xENS4_13SM90_TMA_LOADENS12_INS13_ILi2ELi4ELi3EEES16_NST_INS5_IJS17_S1N_EEENS5_IJS1N_SD_EEEEEEENS4_39AutoVectorizingCopyWithAssumedAlignmentILi128EEENS4_14SM90_TMA_STOREES27_S29_S29_EEEvvEEEEvNT_6ParamsE)
        /*0cd8*/ 	.short	0x0380
        /*0cda*/ 	.short	0x0800


	//----- nvinfo : EIATTR_SW_WAR
	.align		4
.L_55:
        /*0cdc*/ 	.byte	0x04, 0x36
        /*0cde*/ 	.short	(.L_57 - .L_56)
.L_56:
        /*0ce0*/ 	.word	0x00000008
.L_57:


//--------------------- .nv.callgraph             --------------------------
	.section	.nv.callgraph,"",@"SHT_CUDA_CALLGRAPH"
	.align	4
	.sectionentsize	8
	.align		4
        /*0000*/ 	.word	0x00000000
	.align		4
        /*0004*/ 	.word	0xffffffff
	.align		4
        /*0008*/ 	.word	index@(_ZN7cutlass13device_kernelINS_4gemm6kernel13GemmUniversalIN4cute5tupleIJiiiiEEENS1_10collective13CollectiveMmaINS1_35MainloopSm100TmaUmmaWarpSpecializedILi12ELi2ELi4ENS5_IJNS4_1CILi2EEENSA_ILi4EEENSA_ILi1EEEEEEEENS5_IJNSA_ILi128EEESG_NSA_ILi32EEEEEEfNS5_IJlSD_lEEEfSJ_NS4_8TiledMMAINS4_8MMA_AtomIJNS4_23SM100_MMA_TF32_2x1SM_SSINS_10tfloat32_tESN_fLi128ELi128ELNS4_4UMMA5MajorE0ELSP_0ELNSO_7ScaleInE0ELSQ_0EEEEEENS4_6LayoutINS5_IJSD_SD_SD_EEENS5_IJNSA_ILi0EEESV_SV_EEEEENS5_IJNS4_10UnderscoreESY_SY_EEEEENS4_28SM100_TMA_2SM_LOAD_MULTICASTENS4_14ComposedLayoutINS4_7SwizzleILi3ELi4ELi3EEENS4_18smem_ptr_flag_bitsILi32EEENST_INS5_IJNSA_ILi8EEESH_EEENS5_IJSH_SD_EEEEEEEvNS4_8identityENS4_18SM100_TMA_2SM_LOADES1B_vS1C_EENS_8epilogue10collective18CollectiveEpilogueINS1F_23Sm100TmaWarpSpecializedILi4ELi2ELi16ELb1ELb0EEEJNS5_IJNSA_ILi64EEESG_SH_EEENS5_IJNST_IS1K_SD_EENST_INS5_IJNSA_ILi16EEESB_EEENS5_IJSD_S1K_EEEEEEEEfSJ_fSJ_NS1F_6fusion15FusionCallbacksIS1J_NS1S_17LinearCombinationIffffLNS_15FloatRoundStyleE2EEES1L_S1R_JEEENS4_5SM1004TMEM4LOAD26SM100_TMEM_LOAD_32dp32b16xENS4_13SM90_TMA_LOADENS12_INS13_ILi2ELi4ELi3EEES16_NST_INS5_IJS17_S1N_EEENS5_IJS1N_SD_EEEEEEENS4_39AutoVectorizingCopyWithAssumedAlignmentILi128EEENS4_14SM90_TMA_STOREES27_S29_S29_EEEvvEEEEvNT_6ParamsE)
	.align		4
        /*000c*/ 	.word	index@(__assertfail)
	.align		4
        /*0010*/ 	.word	0x00000000
	.align		4
        /*0014*/ 	.word	0xfffffffe
	.align		4
        /*0018*/ 	.word	0x00000000
	.align		4
        /*001c*/ 	.word	0xfffffffd
	.align		4
        /*0020*/ 	.word	0x00000000
	.align		4
        /*0024*/ 	.word	0xfffffffc


//--------------------- .nv.constant4             --------------------------
	.section	.nv.constant4,"a",@progbits
	.align	8
	.align		8
.nv.constant4:
        /*0000*/ 	.dword	__assertfail
	.align		8
        /*0008*/ 	.dword	__unnamed_1
	.align		8
        /*0010*/ 	.dword	__unnamed_2
	.align		8
        /*0018*/ 	.dword	_ZN40_INTERNAL_b3ed7de7_4_k_cu_c84503ec_316204cuda3std3__45__cpo5beginE
	.align		8
        /*0020*/ 	.dword	_ZN40_INTERNAL_b3ed7de7_4_k_cu_c84503ec_316204cuda3std3__45__cpo3endE
	.align		8
        /*0028*/ 	.dword	_ZN40_INTERNAL_b3ed7de7_4_k_cu_c84503ec_316204cuda3std3__45__cpo6cbeginE
	.align		8
        /*0030*/ 	.dword	_ZN40_INTERNAL_b3ed7de7_4_k_cu_c84503ec_316204cuda3std3__45__cpo4cendE
	.align		8
        /*0038*/ 	.dword	_ZN40_INTERNAL_b3ed7de7_4_k_cu_c84503ec_316204cuda3std3__442_GLOBAL__N__b3ed7de7_4_k_cu_c84503ec_316206ignoreE
	.align		8
        /*0040*/ 	.dword	_ZN40_INTERNAL_b3ed7de7_4_k_cu_c84503ec_316204cuda3std3__419piecewise_constructE
	.align		8
        /*0048*/ 	.dword	_ZN40_INTERNAL_b3ed7de7_4_k_cu_c84503ec_316204cuda3std3__48in_placeE
	.align		8
        /*0050*/ 	.dword	_ZN40_INTERNAL_b3ed7de7_4_k_cu_c84503ec_316204cuda3std6ranges3__45__cpo4swapE
	.align		8
        /*0058*/ 	.dword	_ZN40_INTERNAL_b3ed7de7_4_k_cu_c84503ec_316204cuda3std6ranges3__45__cpo9iter_moveE
	.align		8
        /*0060*/ 	.dword	_ZN40_INTERNAL_b3ed7de7_4_k_cu_c84503ec_316204cute7productE
	.align		8
        /*0068*/ 	.dword	_ZN40_INTERNAL_b3ed7de7_4_k_cu_c84503ec_316204cute1_E
	.align		8
        /*0070*/ 	.dword	$str$25
	.align		8
        /*0078*/ 	.dword	$str$26
	.align		8
        /*0080*/ 	.dword	$str$27
	.align		8
        /*0088*/ 	.dword	$str$28


//--------------------- .text._ZN7cutlass13device_kernelINS_4gemm6kernel13GemmUniversalIN4cute5tupleIJiiiiEEENS1_10collective13CollectiveMmaINS1_35MainloopSm100TmaUmmaWarpSpecializedILi12ELi2ELi4ENS5_IJNS4_1CILi2EEENSA_ILi4EEENSA_ILi1EEEEEEEENS5_IJNSA_ILi128EEESG_NSA_ILi32EEEEEEfNS5_IJlSD_lEEEfSJ_NS4_8TiledMMAINS4_8MMA_AtomIJNS4_23SM100_MMA_TF32_2x1SM_SSINS_10tfloat32_tESN_fLi128ELi128ELNS4_4UMMA5MajorE0ELSP_0ELNSO_7ScaleInE0ELSQ_0EEEEEENS4_6LayoutINS5_IJSD_SD_SD_EEENS5_IJNSA_ILi0EEESV_SV_EEEEENS5_IJNS4_10UnderscoreESY_SY_EEEEENS4_28SM100_TMA_2SM_LOAD_MULTICASTENS4_14ComposedLayoutINS4_7SwizzleILi3ELi4ELi3EEENS4_18smem_ptr_flag_bitsILi32EEENST_INS5_IJNSA_ILi8EEESH_EEENS5_IJSH_SD_EEEEEEEvNS4_8identityENS4_18SM100_TMA_2SM_LOADES1B_vS1C_EENS_8epilogue10collective18CollectiveEpilogueINS1F_23Sm100TmaWarpSpecializedILi4ELi2ELi16ELb1ELb0EEEJNS5_IJNSA_ILi64EEESG_SH_EEENS5_IJNST_IS1K_SD_EENST_INS5_IJNSA_ILi16EEESB_EEENS5_IJSD_S1K_EEEEEEEEfSJ_fSJ_NS1F_6fusion15FusionCallbacksIS1J_NS1S_17LinearCombinationIffffLNS_15FloatRoundStyleE2EEES1L_S1R_JEEENS4_5SM1004TMEM4LOAD26SM100_TMEM_LOAD_32dp32b16xENS4_13SM90_TMA_LOADENS12_INS13_ILi2ELi4ELi3EEES16_NST_INS5_IJS17_S1N_EEENS5_IJS1N_SD_EEEEEEENS4_39AutoVectorizingCopyWithAssumedAlignmentILi128EEENS4_14SM90_TMA_STOREES27_S29_S29_EEEvvEEEEvNT_6ParamsE --------------------------
	.section	.text._ZN7cutlass13device_kernelINS_4gemm6kernel13GemmUniversalIN4cute5tupleIJiiiiEEENS1_10collective13CollectiveMmaINS1_35MainloopSm100TmaUmmaWarpSpecializedILi12ELi2ELi4ENS5_IJNS4_1CILi2EEENSA_ILi4EEENSA_ILi1EEEEEEEENS5_IJNSA_ILi128EEESG_NSA_ILi32EEEEEEfNS5_IJlSD_lEEEfSJ_NS4_8TiledMMAINS4_8MMA_AtomIJNS4_23SM100_MMA_TF32_2x1SM_SSINS_10tfloat32_tESN_fLi128ELi128ELNS4_4UMMA5MajorE0ELSP_0ELNSO_7ScaleInE0ELSQ_0EEEEEENS4_6LayoutINS5_IJSD_SD_SD_EEENS5_IJNSA_ILi0EEESV_SV_EEEEENS5_IJNS4_10UnderscoreESY_SY_EEEEENS4_28SM100_TMA_2SM_LOAD_MULTICASTENS4_14ComposedLayoutINS4_7SwizzleILi3ELi4ELi3EEENS4_18smem_ptr_flag_bitsILi32EEENST_INS5_IJNSA_ILi8EEESH_EEENS5_IJSH_SD_EEEEEEEvNS4_8identityENS4_18SM100_TMA_2SM_LOADES1B_vS1C_EENS_8epilogue10collective18CollectiveEpilogueINS1F_23Sm100TmaWarpSpecializedILi4ELi2ELi16ELb1ELb0EEEJNS5_IJNSA_ILi64EEESG_SH_EEENS5_IJNST_IS1K_SD_EENST_INS5_IJNSA_ILi16EEESB_EEENS5_IJSD_S1K_EEEEEEEEfSJ_fSJ_NS1F_6fusion15FusionCallbacksIS1J_NS1S_17LinearCombinationIffffLNS_15FloatRoundStyleE2EEES1L_S1R_JEEENS4_5SM1004TMEM4LOAD26SM100_TMEM_LOAD_32dp32b16xENS4_13SM90_TMA_LOADENS12_INS13_ILi2ELi4ELi3EEES16_NST_INS5_IJS17_S1N_EEENS5_IJS1N_SD_EEEEEEENS4_39AutoVectorizingCopyWithAssumedAlignmentILi128EEENS4_14SM90_TMA_STOREES27_S29_S29_EEEvvEEEEvNT_6ParamsE,"ax",@progbits
	.align	128
.text._ZN7cutlass13device_kernelINS_4gemm6kernel13GemmUniversalIN4cute5tupleIJiiiiEEENS1_10collective13CollectiveMmaINS1_35MainloopSm100TmaUmmaWarpSpecializedILi12ELi2ELi4ENS5_IJNS4_1CILi2EEENSA_ILi4EEENSA_ILi1EEEEEEEENS5_IJNSA_ILi128EEESG_NSA_ILi32EEEEEEfNS5_IJlSD_lEEEfSJ_NS4_8TiledMMAINS4_8MMA_AtomIJNS4_23SM100_MMA_TF32_2x1SM_SSINS_10tfloat32_tESN_fLi128ELi128ELNS4_4UMMA5MajorE0ELSP_0ELNSO_7ScaleInE0ELSQ_0EEEEEENS4_6LayoutINS5_IJSD_SD_SD_EEENS5_IJNSA_ILi0EEESV_SV_EEEEENS5_IJNS4_10UnderscoreESY_SY_EEEEENS4_28SM100_TMA_2SM_LOAD_MULTICASTENS4_14ComposedLayoutINS4_7SwizzleILi3ELi4ELi3EEENS4_18smem_ptr_flag_bitsILi32EEENST_INS5_IJNSA_ILi8EEESH_EEENS5_IJSH_SD_EEEEEEEvNS4_8identityENS4_18SM100_TMA_2SM_LOADES1B_vS1C_EENS_8epilogue10collective18CollectiveEpilogueINS1F_23Sm100TmaWarpSpecializedILi4ELi2ELi16ELb1ELb0EEEJNS5_IJNSA_ILi64EEESG_SH_EEENS5_IJNST_IS1K_SD_EENST_INS5_IJNSA_ILi16EEESB_EEENS5_IJSD_S1K_EEEEEEEEfSJ_fSJ_NS1F_6fusion15FusionCallbacksIS1J_NS1S_17LinearCombinationIffffLNS_15FloatRoundStyleE2EEES1L_S1R_JEEENS4_5SM1004TMEM4LOAD26SM100_TMEM_LOAD_32dp32b16xENS4_13SM90_TMA_LOADENS12_INS13_ILi2ELi4ELi3EEES16_NST_INS5_IJS17_S1N_EEENS5_IJS1N_SD_EEEEEEENS4_39AutoVectorizingCopyWithAssumedAlignmentILi128EEENS4_14SM90_TMA_STOREES27_S29_S29_EEEvvEEEEvNT_6ParamsE:
        .type           _ZN7cutlass13device_kernelINS_4gemm6kernel13GemmUniversalIN4cute5tupleIJiiiiEEENS1_10collective13CollectiveMmaINS1_35MainloopSm100TmaUmmaWarpSpecializedILi12ELi2ELi4ENS5_IJNS4_1CILi2EEENSA_ILi4EEENSA_ILi1EEEEEEEENS5_IJNSA_ILi128EEESG_NSA_ILi32EEEEEEfNS5_IJlSD_lEEEfSJ_NS4_8TiledMMAINS4_8MMA_AtomIJNS4_23SM100_MMA_TF32_2x1SM_SSINS_10tfloat32_tESN_fLi128ELi128ELNS4_4UMMA5MajorE0ELSP_0ELNSO_7ScaleInE0ELSQ_0EEEEEENS4_6LayoutINS5_IJSD_SD_SD_EEENS5_IJNSA_ILi0EEESV_SV_EEEEENS5_IJNS4_10UnderscoreESY_SY_EEEEENS4_28SM100_TMA_2SM_LOAD_MULTICASTENS4_14ComposedLayoutINS4_7SwizzleILi3ELi4ELi3EEENS4_18smem_ptr_flag_bitsILi32EEENST_INS5_IJNSA_ILi8EEESH_EEENS5_IJSH_SD_EEEEEEEvNS4_8identityENS4_18SM100_TMA_2SM_LOADES1B_vS1C_EENS_8epilogue10collective18CollectiveEpilogueINS1F_23Sm100TmaWarpSpecializedILi4ELi2ELi16ELb1ELb0EEEJNS5_IJNSA_ILi64EEESG_SH_EEENS5_IJNST_IS1K_SD_EENST_INS5_IJNSA_ILi16EEESB_EEENS5_IJSD_S1K_EEEEEEEEfSJ_fSJ_NS1F_6fusion15FusionCallbacksIS1J_NS1S_17LinearCombinationIffffLNS_15FloatRoundStyleE2EEES1L_S1R_JEEENS4_5SM1004TMEM4LOAD26SM100_TMEM_LOAD_32dp32b16xENS4_13SM90_TMA_LOADENS12_INS13_ILi2ELi4ELi3EEES16_NST_INS5_IJS17_S1N_EEENS5_IJS1N_SD_EEEEEEENS4_39AutoVectorizingCopyWithAssumedAlignmentILi128EEENS4_14SM90_TMA_STOREES27_S29_S29_EEEvvEEEEvNT_6ParamsE,@function
        .size           _ZN7cutlass13device_kernelINS_4gemm6kernel13GemmUniversalIN4cute5tupleIJiiiiEEENS1_10collective13CollectiveMmaINS1_35MainloopSm100TmaUmmaWarpSpecializedILi12ELi2ELi4ENS5_IJNS4_1CILi2EEENSA_ILi4EEENSA_ILi1EEEEEEEENS5_IJNSA_ILi128EEESG_NSA_ILi32EEEEEEfNS5_IJlSD_lEEEfSJ_NS4_8TiledMMAINS4_8MMA_AtomIJNS4_23SM100_MMA_TF32_2x1SM_SSINS_10tfloat32_tESN_fLi128ELi128ELNS4_4UMMA5MajorE0ELSP_0ELNSO_7ScaleInE0ELSQ_0EEEEEENS4_6LayoutINS5_IJSD_SD_SD_EEENS5_IJNSA_ILi0EEESV_SV_EEEEENS5_IJNS4_10UnderscoreESY_SY_EEEEENS4_28SM100_TMA_2SM_LOAD_MULTICASTENS4_14ComposedLayoutINS4_7SwizzleILi3ELi4ELi3EEENS4_18smem_ptr_flag_bitsILi32EEENST_INS5_IJNSA_ILi8EEESH_EEENS5_IJSH_SD_EEEEEEEvNS4_8identityENS4_18SM100_TMA_2SM_LOADES1B_vS1C_EENS_8epilogue10collective18CollectiveEpilogueINS1F_23Sm100TmaWarpSpecializedILi4ELi2ELi16ELb1ELb0EEEJNS5_IJNSA_ILi64EEESG_SH_EEENS5_IJNST_IS1K_SD_EENST_INS5_IJNSA_ILi16EEESB_EEENS5_IJSD_S1K_EEEEEEEEfSJ_fSJ_NS1F_6fusion15FusionCallbacksIS1J_NS1S_17LinearCombinationIffffLNS_15FloatRoundStyleE2EEES1L_S1R_JEEENS4_5SM1004TMEM4LOAD26SM100_TMEM_LOAD_32dp32b16xENS4_13SM90_TMA_LOADENS12_INS13_ILi2ELi4ELi3EEES16_NST_INS5_IJS17_S1N_EEENS5_IJS1N_SD_EEEEEEENS4_39AutoVectorizingCopyWithAssumedAlignmentILi128EEENS4_14SM90_TMA_STOREES27_S29_S29_EEEvvEEEEvNT_6ParamsE,(.L_x_222 - _ZN7cutlass13device_kernelINS_4gemm6kernel13GemmUniversalIN4cute5tupleIJiiiiEEENS1_10collective13CollectiveMmaINS1_35MainloopSm100TmaUmmaWarpSpecializedILi12ELi2ELi4ENS5_IJNS4_1CILi2EEENSA_ILi4EEENSA_ILi1EEEEEEEENS5_IJNSA_ILi128EEESG_NSA_ILi32EEEEEEfNS5_IJlSD_lEEEfSJ_NS4_8TiledMMAINS4_8MMA_AtomIJNS4_23SM100_MMA_TF32_2x1SM_SSINS_10tfloat32_tESN_fLi128ELi128ELNS4_4UMMA5MajorE0ELSP_0ELNSO_7ScaleInE0ELSQ_0EEEEEENS4_6LayoutINS5_IJSD_SD_SD_EEENS5_IJNSA_ILi0EEESV_SV_EEEEENS5_IJNS4_10UnderscoreESY_SY_EEEEENS4_28SM100_TMA_2SM_LOAD_MULTICASTENS4_14ComposedLayoutINS4_7SwizzleILi3ELi4ELi3EEENS4_18smem_ptr_flag_bitsILi32EEENST_INS5_IJNSA_ILi8EEESH_EEENS5_IJSH_SD_EEEEEEEvNS4_8identityENS4_18SM100_TMA_2SM_LOADES1B_vS1C_EENS_8epilogue10collective18CollectiveEpilogueINS1F_23Sm100TmaWarpSpecializedILi4ELi2ELi16ELb1ELb0EEEJNS5_IJNSA_ILi64EEESG_SH_EEENS5_IJNST_IS1K_SD_EENST_INS5_IJNSA_ILi16EEESB_EEENS5_IJSD_S1K_EEEEEEEEfSJ_fSJ_NS1F_6fusion15FusionCallbacksIS1J_NS1S_17LinearCombinationIffffLNS_15FloatRoundStyleE2EEES1L_S1R_JEEENS4_5SM1004TMEM4LOAD26SM100_TMEM_LOAD_32dp32b16xENS4_13SM90_TMA_LOADENS12_INS13_ILi2ELi4ELi3EEES16_NST_INS5_IJS17_S1N_EEENS5_IJS1N_SD_EEEEEEENS4_39AutoVectorizingCopyWithAssumedAlignmentILi128EEENS4_14SM90_TMA_STOREES27_S29_S29_EEEvvEEEEvNT_6ParamsE)
        .other          _ZN7cutlass13device_kernelINS_4gemm6kernel13GemmUniversalIN4cute5tupleIJiiiiEEENS1_10collective13CollectiveMmaINS1_35MainloopSm100TmaUmmaWarpSpecializedILi12ELi2ELi4ENS5_IJNS4_1CILi2EEENSA_ILi4EEENSA_ILi1EEEEEEEENS5_IJNSA_ILi128EEESG_NSA_ILi32EEEEEEfNS5_IJlSD_lEEEfSJ_NS4_8TiledMMAINS4_8MMA_AtomIJNS4_23SM100_MMA_TF32_2x1SM_SSINS_10tfloat32_tESN_fLi128ELi128ELNS4_4UMMA5MajorE0ELSP_0ELNSO_7ScaleInE0ELSQ_0EEEEEENS4_6LayoutINS5_IJSD_SD_SD_EEENS5_IJNSA_ILi0EEESV_SV_EEEEENS5_IJNS4_10UnderscoreESY_SY_EEEEENS4_28SM100_TMA_2SM_LOAD_MULTICASTENS4_14ComposedLayoutINS4_7SwizzleILi3ELi4ELi3EEENS4_18smem_ptr_flag_bitsILi32EEENST_INS5_IJNSA_ILi8EEESH_EEENS5_IJSH_SD_EEEEEEEvNS4_8identityENS4_18SM100_TMA_2SM_LOADES1B_vS1C_EENS_8epilogue10collective18CollectiveEpilogueINS1F_23Sm100TmaWarpSpecializedILi4ELi2ELi16ELb1ELb0EEEJNS5_IJNSA_ILi64EEESG_SH_EEENS5_IJNST_IS1K_SD_EENST_INS5_IJNSA_ILi16EEESB_EEENS5_IJSD_S1K_EEEEEEEEfSJ_fSJ_NS1F_6fusion15FusionCallbacksIS1J_NS1S_17LinearCombinationIffffLNS_15FloatRoundStyleE2EEES1L_S1R_JEEENS4_5SM1004TMEM4LOAD26SM100_TMEM_LOAD_32dp32b16xENS4_13SM90_TMA_LOADENS12_INS13_ILi2ELi4ELi3EEES16_NST_INS5_IJS17_S1N_EEENS5_IJS1N_SD_EEEEEEENS4_39AutoVectorizingCopyWithAssumedAlignmentILi128EEENS4_14SM90_TMA_STOREES27_S29_S29_EEEvvEEEEvNT_6ParamsE,@"STO_CUDA_ENTRY STV_DEFAULT"
_ZN7cutlass13device_kernelINS_4gemm6kernel13GemmUniversalIN4cute5tupleIJiiiiEEENS1_10collective13CollectiveMmaINS1_35MainloopSm100TmaUmmaWarpSpecializedILi12ELi2ELi4ENS5_IJNS4_1CILi2EEENSA_ILi4EEENSA_ILi1EEEEEEEENS5_IJNSA_ILi128EEESG_NSA_ILi32EEEEEEfNS5_IJlSD_lEEEfSJ_NS4_8TiledMMAINS4_8MMA_AtomIJNS4_23SM100_MMA_TF32_2x1SM_SSINS_10tfloat32_tESN_fLi128ELi128ELNS4_4UMMA5MajorE0ELSP_0ELNSO_7ScaleInE0ELSQ_0EEEEEENS4_6LayoutINS5_IJSD_SD_SD_EEENS5_IJNSA_ILi0EEESV_SV_EEEEENS5_IJNS4_10UnderscoreESY_SY_EEEEENS4_28SM100_TMA_2SM_LOAD_MULTICASTENS4_14ComposedLayoutINS4_7SwizzleILi3ELi4ELi3EEENS4_18smem_ptr_flag_bitsILi32EEENST_INS5_IJNSA_ILi8EEESH_EEENS5_IJSH_SD_EEEEEEEvNS4_8identityENS4_18SM100_TMA_2SM_LOADES1B_vS1C_EENS_8epilogue10collective18CollectiveEpilogueINS1F_23Sm100TmaWarpSpecializedILi4ELi2ELi16ELb1ELb0EEEJNS5_IJNSA_ILi64EEESG_SH_EEENS5_IJNST_IS1K_SD_EENST_INS5_IJNSA_ILi16EEESB_EEENS5_IJSD_S1K_EEEEEEEEfSJ_fSJ_NS1F_6fusion15FusionCallbacksIS1J_NS1S_17LinearCombinationIffffLNS_15FloatRoundStyleE2EEES1L_S1R_JEEENS4_5SM1004TMEM4LOAD26SM100_TMEM_LOAD_32dp32b16xENS4_13SM90_TMA_LOADENS12_INS13_ILi2ELi4ELi3EEES16_NST_INS5_IJS17_S1N_EEENS5_IJS1N_SD_EEEEEEENS4_39AutoVectorizingCopyWithAssumedAlignmentILi128EEENS4_14SM90_TMA_STOREES27_S29_S29_EEEvvEEEEvNT_6ParamsE:
[----:B------:R-:W1:Y:S01]  /*0000*/  LDC R1, c[0x0][0x37c] ;  /* 0x0000df00ff017b82 */ /* 0x000e620000000800 */
[----:B------:R-:W2:Y:S01]  /*0010*/  S2R R68, SR_TID.X ;  /* 0x0000000000447919 */ /* 0x000ea20000002100 */
[----:B------:R-:W3:Y:S06]  /*0020*/  LDCU.64 UR8, c[0x0][0x890] ;  /* 0x00011200ff0877ac */ /* 0x000eec0008000a00 */
[----:B------:R-:W4:Y:S01]  /*0030*/  S2UR UR47, SR_CgaCtaId ;  /* 0x00000000002f79c3 */ /* 0x000f220000008800 */
[----:B------:R-:W-:Y:S02]  /*0040*/  PRMT R26, RZ, 0x7610, R26 ;  /* 0x00007610ff1a7816 */ /* 0x000fe4000000001a */
[----:B------:R-:W-:-:S02]  /*0050*/  ELECT P0, URZ, PT ;  /* 0x0000000000ff782f */ /* 0x000fc40003800000 */
[----:B---3--:R-:W-:-:S04]  /*0060*/  ISETP.NE.U32.AND P1, PT, RZ, UR8, PT ;  /* 0x00000008ff007c0c */ /* 0x008fc8000bf25070 */
[----:B------:R-:W-:Y:S01]  /*0070*/  ISETP.NE.AND.EX P2, PT, RZ, UR9, PT, P1 ;  /* 0x00000009ff007c0c */ /* 0x000fe2000bf45310 */
[----:B----4-:R-:W-:Y:S02]  /*0080*/  ULOP3.LUT UR48, UR47, 0x1, URZ, 0xc0, !UPT ;  /* 0x000000012f307892 */ /* 0x010fe4000f8ec0ff */
[----:B------:R-:W-:Y:S01]  /*0090*/  ULOP3.LUT UR49, UR47, 0x1, URZ, 0x3c, !UPT ;  /* 0x000000012f317892 */ /* 0x000fe2000f8e3cff */
[----:B--2---:R-:W-:-:S05]  /*00a0*/  SHF.R.U32.HI R56, RZ, 0x5, R68 ;  /* 0x00000005ff387819 */ /* 0x004fca0000011644 */
[----:B------:R-:W2:Y:S02]  /*00b0*/  SHFL.IDX PT, R0, R56, RZ, 0x1f ;  /* 0x00001fff38007589 */ /* 0x000ea400000e0000 */
[----:B--2---:R-:W-:Y:S02]  /*00c0*/  R2UR UR23, R0 ;  /* 0x00000000001772ca */ /* 0x004fe400000e0000 */
[----:B-1----:R-:W-:Y:S05]  /*00d0*/  @P2 BRA `(.L_x_0) ;  /* 0x0000000000302947 */ /* 0x002fea0003800000 */
[----:B------:R-:W1:Y:S02]  /*00e0*/  LDCU.64 UR4, c[0x0][0x888] ;  /* 0x00011100ff0477ac */ /* 0x000e640008000a00 */
[----:B-1----:R-:W-:-:S04]  /*00f0*/  UISETP.NE.U32.AND UP0, UPT, UR4, URZ, UPT ;  /* 0x000000ff0400728c */ /* 0x002fc8000bf05070 */
[----:B------:R-:W-:-:S09]  /*0100*/  UISETP.NE.AND.EX UP0, UPT, UR5, URZ, UPT, UP0 ;  /* 0x000000ff0500728c */ /* 0x000fd2000bf05300 */
[----:B------:R-:W-:Y:S05]  /*0110*/  BRA.U !UP0, `(.L_x_1) ;  /* 0x0000000108147547 */ /* 0x000fea000b800000 */
[----:B------:R-:W1:Y:S01]  /*0120*/  LDC.64 R2, c[0x0][0x888] ;  /* 0x00022200ff027b82 */ /* 0x000e620000000a00 */
[----:B------:R-:W1:Y:S02]  /*0130*/  LDCU.64 UR4, c[0x0][0x358] ;  /* 0x00006b00ff0477ac */ /* 0x000e640008000a00 */
[----:B-1----:R1:W5:Y:S01]  /*0140*/  LDG.E R27, desc[UR4][R2.64] ;  /* 0x00000004021b7981 */ /* 0x002362000c1e1900 */
[----:B------:R-:W-:Y:S01]  /*0150*/  HFMA2 R26, -RZ, RZ, 0, 5.9604644775390625e-08 ;  /* 0x00000001ff1a7431 */ /* 0x000fe200000001ff */
[----:B------:R-:W-:Y:S05]  /*0160*/  BRA `(.L_x_0) ;  /* 0x00000000000c7947 */ /* 0x000fea0003800000 */
.L_x_1:
[----:B------:R-:W1:Y:S01]  /*0170*/  LDCU UR4, c[0x0][0x880] ;  /* 0x00011000ff0477ac */ /* 0x000e620008000800 */
[----:B------:R-:W-:Y:S01]  /*0180*/  HFMA2 R26, -RZ, RZ, 0, 5.9604644775390625e-08 ;  /* 0x00000001ff1a7431 */ /* 0x000fe200000001ff */
[----:B-1----:R-:W-:-:S07]  /*0190*/  MOV R27, UR4 ;  /* 0x00000004001b7c02 */ /* 0x002fce0008000f00 */
.L_x_0:
[----:B------:R-:W2:Y:S02]  /*01a0*/  LDCU.64 UR4, c[0x0][0x8b0] ;  /* 0x00011600ff0477ac */ /* 0x000ea40008000a00 */
[----:B--2---:R-:W-:-:S04]  /*01b0*/  UISETP.NE.U32.AND UP0, UPT, UR4, URZ, UPT ;  /* 0x000000ff0400728c */ /* 0x004fc8000bf05070 */
[----:B------:R-:W-:-:S09]  /*01c0*/  UISETP.NE.AND.EX UP0, UPT, UR5, URZ, UPT, UP0 ;  /* 0x000000ff0500728c */ /* 0x000fd2000bf05300 */
[----:B------:R-:W-:Y:S05]  /*01d0*/  BRA.U UP0, `(.L_x_2) ;  /* 0x0000000100287547 */ /* 0x000fea000b800000 */
[----:B------:R-:W2:Y:S02]  /*01e0*/  LDCU.64 UR4, c[0x0][0x8a8] ;  /* 0x00011500ff0477ac */ /* 0x000ea40008000a00 */
[----:B--2---:R-:W-:-:S04]  /*01f0*/  UISETP.NE.U32.AND UP0, UPT, UR4, URZ, UPT ;  /* 0x000000ff0400728c */ /* 0x004fc8000bf05070 */
[----:B------:R-:W-:-:S09]  /*0200*/  UISETP.NE.AND.EX UP0, UPT, UR5, URZ, UPT, UP0 ;  /* 0x000000ff0500728c */ /* 0x000fd2000bf05300 */
[----:B------:R-:W-:Y:S05]  /*0210*/  BRA.U !UP0, `(.L_x_3) ;  /* 0x0000000108107547 */ /* 0x000fea000b800000 */
[----:B------:R-:W2:Y:S01]  /*0220*/  LDC.64 R24, c[0x0][0x8a8] ;  /* 0x00022a00ff187b82 */ /* 0x000ea20000000a00 */
[----:B------:R-:W2:Y:S02]  /*0230*/  LDCU.64 UR4, c[0x0][0x358] ;  /* 0x00006b00ff0477ac */ /* 0x000ea40008000a00 */
[----:B--2---:R2:W5:Y:S01]  /*0240*/  LDG.E R24, desc[UR4][R24.64] ;  /* 0x0000000418187981 */ /* 0x004562000c1e1900 */
[----:B------:R-:W-:Y:S05]  /*0250*/  BRA `(.L_x_2) ;  /* 0x0000000000087947 */ /* 0x000fea0003800000 */
.L_x_3:
[----:B------:R-:W2:Y:S02]  /*0260*/  LDCU UR4, c[0x0][0x8a0] ;  /* 0x00011400ff0477ac */ /* 0x000ea40008000800 */
[----:B--2---:R-:W-:Y:S02]  /*0270*/  MOV R24, UR4 ;  /* 0x0000000400187c02 */ /* 0x004fe40008000f00 */
.L_x_2:
[----:B------:R-:W-:Y:S01]  /*0280*/  IMAD.U32 R0, RZ, RZ, UR23 ;  /* 0x00000017ff007e24 */ /* 0x000fe2000f8e00ff */
[----:B------:R-:W-:Y:S04]  /*0290*/  BSSY.RECONVERGENT B0, `(.L_x_4) ;  /* 0x000000c000007945 */ /* 0x000fe80003800200 */
[C---:B------:R-:W-:Y:S02]  /*02a0*/  ISETP.NE.OR P3, PT, R0.reuse, 0x1, !P0 ;  /* 0x000000010000780c */ /* 0x040fe40004765670 */
[----:B------:R-:W-:-:S11]  /*02b0*/  ISETP.NE.OR P2, PT, R0, 0x3, !P0 ;  /* 0x000000030000780c */ /* 0x000fd60004745670 */
[----:B------:R-:W-:Y:S05]  /*02c0*/  @P3 BRA `(.L_x_5) ;  /* 0x0000000000203947 */ /* 0x000fea0003800000 */
[----:B------:R-:W3:Y:S02]  /*02d0*/  LDCU.64 UR4, c[0x0][0x348] ;  /* 0x00006900ff0477ac */ /* 0x000ee40008000a00 */
[----:B---3--:R-:W-:Y:S02]  /*02e0*/  UIADD3 UR6, UP1, UPT, UR4, 0x80, URZ ;  /* 0x0000008004067890 */ /* 0x008fe4000ff3e0ff */
[----:B------:R-:W-:Y:S02]  /*02f0*/  UIADD3 UR4, UP0, UPT, UR4, 0x180, URZ ;  /* 0x0000018004047890 */ /* 0x000fe4000ff1e0ff */
[----:B------:R-:W-:Y:S02]  /*0300*/  UIADD3.X UR7, UPT, UPT, URZ, UR5, URZ, UP1, !UPT ;  /* 0x00000005ff077290 */ /* 0x000fe40008ffe4ff */
[----:B------:R-:W-:-:S07]  /*0310*/  UIADD3.X UR5, UPT, UPT, URZ, UR5, URZ, UP0, !UPT ;  /* 0x00000005ff057290 */ /* 0x000fce00087fe4ff */
[----:B------:R3:W-:Y:S02]  /*0320*/  UTMACCTL.PF [UR6] ;  /* 0x00000000060079b9 */ /* 0x0007e40008040000 */
[----:B------:R3:W-:Y:S02]  /*0330*/  UTMACCTL.PF [UR4] ;  /* 0x00000000040079b9 */ /* 0x0007e40008040000 */
[----:B---3--:R-:W-:Y:S01]  /*0340*/  NOP ;  /* 0x0000000000007918 */ /* 0x008fe20000000000 */
.L_x_5:
[----:B------:R-:W-:Y:S05]  /*0350*/  BSYNC.RECONVERGENT B0 ;  /* 0x0000000000007941 */ /* 0x000fea0003800200 */
.L_x_4:
[----:B------:R-:W-:Y:S04]  /*0360*/  BSSY.RECONVERGENT B0, `(.L_x_6) ;  /* 0x000000a000007945 */ /* 0x000fe80003800200 */
        /* <DEDUP_REMOVED lines=9> */
.L_x_7:
[----:B------:R-:W-:Y:S05]  /*0400*/  BSYNC.RECONVERGENT B0 ;  /* 0x0000000000007941 */ /* 0x000fea0003800200 */
.L_x_6:
[----:B------:R-:W3:Y:S01]  /*0410*/  LDCU.64 UR4, c[0x0][0x888] ;  /* 0x00011100ff0477ac */ /* 0x000ee20008000a00 */
[----:B------:R-:W-:Y:S01]  /*0420*/  ISETP.NE.AND.EX P1, PT, RZ, UR9, PT, P1 ;  /* 0x00000009ff007c0c */ /* 0x000fe2000bf25310 */
[----:B------:R-:W-:Y:S01]  /*0430*/  UPLOP3.LUT UP4, UPT, UPT, UPT, UPT, 0x80, 0x8 ;  /* 0x000000000008789c */ /* 0x000fe20003f8f070 */
[----:B---3--:R-:W-:-:S04]  /*0440*/  ISETP.NE.U32.AND P2, PT, RZ, UR4, PT ;  /* 0x00000004ff007c0c */ /* 0x008fc8000bf45070 */
[----:B------:R-:W-:-:S13]  /*0450*/  ISETP.NE.AND.EX P2, PT, RZ, UR5, PT, P2 ;  /* 0x00000005ff007c0c */ /* 0x000fda000bf45320 */
[----:B------:R-:W-:Y:S05]  /*0460*/  @P2 BRA P1, `(.L_x_8) ;  /* 0x0000000000282947 */ /* 0x000fea0000800000 */
[----:B------:R-:W-:Y:S01]  /*0470*/  UISETP.NE.U32.AND UP0, UPT, UR8, URZ, UPT ;  /* 0x000000ff0800728c */ /* 0x000fe2000bf05070 */
[----:B-----5:R-:W-:Y:S01]  /*0480*/  FSETP.NEU.AND P1, PT, R27, RZ, PT ;  /* 0x000000ff1b00720b */ /* 0x020fe20003f2d000 */
[----:B------:R-:W-:Y:S02]  /*0490*/  UISETP.NE.U32.AND UP2, UPT, UR4, URZ, UPT ;  /* 0x000000ff0400728c */ /* 0x000fe4000bf45070 */
[----:B------:R-:W-:Y:S02]  /*04a0*/  UISETP.NE.AND.EX UP1, UPT, UR9, URZ, UPT, UP0 ;  /* 0x000000ff0900728c */ /* 0x000fe4000bf25300 */
[----:B------:R-:W-:-:S04]  /*04b0*/  UISETP.NE.AND.EX UP0, UPT, UR5, URZ, UPT, UP2 ;  /* 0x000000ff0500728c */ /* 0x000fc8000bf05320 */
[----:B------:R-:W-:-:S04]  /*04c0*/  USEL UR4, URZ, 0xffffffff, UP0 ;  /* 0xffffffffff047887 */ /* 0x000fc80008000000 */
[----:B------:R-:W-:Y:S01]  /*04d0*/  VOTEU.ANY UP0, P1 ;  /* 0x0000000000ff7886 */ /* 0x000fe20000800100 */
[----:B------:R-:W-:-:S04]  /*04e0*/  @!UP1 USEL UR4, URZ, 0xffffffff, UP0 ;  /* 0xffffffffff049887 */ /* 0x000fc80008000000 */
[----:B------:R-:W-:-:S04]  /*04f0*/  ULOP3.LUT UR4, UR4, 0x1, URZ, 0xc0, !UPT ;  /* 0x0000000104047892 */ /* 0x000fc8000f8ec0ff */
[----:B------:R-:W-:-:S11]  /*0500*/  UISETP.NE.U32.AND UP4, UPT, UR4, 0x1, UPT ;  /* 0x000000010400788c */ /* 0x000fd6000bf85070 */
.L_x_8:
[----:B------:R-:W3:Y:S01]  /*0510*/  SHFL.IDX PT, R0, R56, RZ, 0x1f ;  /* 0x00001fff38007589 */ /* 0x000ee200000e0000 */
[----:B------:R-:W-:-:S04]  /*0520*/  UISETP.NE.AND UP0, UPT, UR23, 0x2, UPT ;  /* 0x000000021700788c */ /* 0x000fc8000bf05270 */
[----:B------:R-:W-:Y:S02]  /*0530*/  UISETP.EQ.AND UP1, UPT, UR48, URZ, !UP0 ;  /* 0x000000ff3000728c */ /* 0x000fe4000c722270 */
[----:B------:R-:W-:-:S04]  /*0540*/  USEL UR46, URZ, 0x1, UP0 ;  /* 0x00000001ff2e7887 */ /* 0x000fc80008000000 */
[----:B------:R-:W-:Y:S02]  /*0550*/  PLOP3.LUT P3, PT, P0, PT, UP1, 0x80, 0x8 ;  /* 0x000000000008781c */ /* 0x000fe4000076f018 */
[----:B---3--:R-:W-:-:S13]  /*0560*/  ISETP.NE.AND P1, PT, R0, RZ, PT ;  /* 0x000000ff0000720c */ /* 0x008fda0003f25270 */
[----:B------:R-:W-:Y:S05]  /*0570*/  @P1 BRA `(.L_x_9) ;  /* 0x0000000000a01947 */ /* 0x000fea0003800000 */
[----:B------:R-:W-:Y:S01]  /*0580*/  ELECT P1, URZ, PT ;  /* 0x0000000000ff782f */ /* 0x000fe20003820000 */
[----:B------:R-:W-:-:S12]  /*0590*/  BSSY.RECONVERGENT B0, `(.L_x_9) ;  /* 0x0000026000007945 */ /* 0x000fd80003800200 */
[----:B------:R-:W-:Y:S05]  /*05a0*/  @!P1 BRA `(.L_x_10) ;  /* 0x0000000000909947 */ /* 0x000fea0003800000 */
[----:B------:R-:W-:Y:S01]  /*05b0*/  UMOV UR4, 0x400 ;  /* 0x0000040000047882 */ /* 0x000fe20000000000 */
[----:B------:R-:W-:Y:S01]  /*05c0*/  UMOV UR8, 0x1 ;  /* 0x0000000100087882 */ /* 0x000fe20000000000 */
[----:B------:R-:W-:Y:S01]  /*05d0*/  UMOV UR6, 0x4 ;  /* 0x0000000400067882 */ /* 0x000fe20000000000 */
[----:B------:R-:W-:Y:S02]  /*05e0*/  ULEA UR4, UR47, UR4, 0x18 ;  /* 0x000000042f047291 */ /* 0x000fe4000f8ec0ff */
[----:B------:R-:W-:-:S04]  /*05f0*/  UIADD3 UR8, UPT, UPT, -UR8, 0x100000, URZ ;  /* 0x0010000008087890 */ /* 0x000fc8000fffe1ff */
[----:B------:R-:W-:Y:S02]  /*0600*/  USHF.L.U32 UR9, UR8, 0xb, URZ ;  /* 0x0000000b08097899 */ /* 0x000fe400080006ff */
[----:B------:R-:W-:Y:S02]  /*0610*/  USHF.L.U32 UR8, UR8, 0x1, URZ ;  /* 0x0000000108087899 */ /* 0x000fe400080006ff */
[----:B------:R-:W-:-:S04]  /*0620*/  UIADD3 UR6, UPT, UPT, -UR6, 0x100000, URZ ;  /* 0x0010000006067890 */ /* 0x000fc8000fffe1ff */
[----:B------:R-:W-:Y:S02]  /*0630*/  USHF.L.U32 UR7, UR6, 0xb, URZ ;  /* 0x0000000b06077899 */ /* 0x000fe400080006ff */
[----:B------:R-:W-:Y:S01]  /*0640*/  USHF.L.U32 UR6, UR6, 0x1, URZ ;  /* 0x0000000106067899 */ /* 0x000fe200080006ff */
[----:B------:R-:W3:Y:S03]  /*0650*/  FENCE.VIEW.ASYNC.S ;  /* 0x00000000000073c6 */ /* 0x000ee60000000000 */
[----:B---3--:R3:W4:Y:S08]  /*0660*/  SYNCS.EXCH.64 URZ, [UR4], UR8 ;  /* 0x0000000804ff75b2 */ /* 0x0087300008000100 */
[----:B------:R3:W1:Y:S01]  /*0670*/  SYNCS.EXCH.64 URZ, [UR4+0x60], UR6 ;  /* 0x0000600604ff75b2 */ /* 0x0006620008000100 */
        /* <DEDUP_REMOVED lines=21> */
[----:B------:R3:W1:Y:S02]  /*07d0*/  SYNCS.EXCH.64 URZ, [UR4+0xb8], UR6 ;  /* 0x0000b80604ff75b2 */ /* 0x0006640008000100 */
[----:B---34-:R-:W-:Y:S01]  /*07e0*/  NOP ;  /* 0x0000000000007918 */ /* 0x018fe20000000000 */
.L_x_10:
[----:B------:R-:W-:Y:S05]  /*07f0*/  BSYNC.RECONVERGENT B0 ;  /* 0x0000000000007941 */ /* 0x000fea0003800200 */
.L_x_9:
[----:B------:R-:W3:Y:S01]  /*0800*/  SHFL.IDX PT, R0, R56, RZ, 0x1f ;  /* 0x00001fff38007589 */ /* 0x000ee200000e0000 */
[----:B------:R-:W-:Y:S01]  /*0810*/  NOP ;  /* 0x0000000000007918 */ /* 0x000fe20000000000 */
[----:B---3--:R-:W-:-:S13]  /*0820*/  ISETP.NE.AND P1, PT, R0, 0x1, PT ;  /* 0x000000010000780c */ /* 0x008fda0003f25270 */
[----:B------:R-:W-:Y:S05]  /*0830*/  @P1 BRA `(.L_x_11) ;  /* 0x0000000000541947 */ /* 0x000fea0003800000 */
        /* <DEDUP_REMOVED lines=10> */
[----:B------:R-:W-:Y:S01]  /*08e0*/  ELECT P1, URZ, PT ;  /* 0x0000000000ff782f */ /* 0x000fe20003820000 */
[----:B------:R-:W3:Y:S02]  /*08f0*/  FENCE.VIEW.ASYNC.S ;  /* 0x00000000000073c6 */ /* 0x000ee40000000000 */
[----:B---3--:R3:W4:Y:S08]  /*0900*/  SYNCS.EXCH.64 URZ, [UR4+0xc0], UR8 ;  /* 0x0000c00804ff75b2 */ /* 0x0087300008000100 */
[----:B------:R3:W1:Y:S01]  /*0910*/  SYNCS.EXCH.64 URZ, [UR4+0xe0], UR6 ;  /* 0x0000e00604ff75b2 */ /* 0x0006620008000100 */
[----:B------:R3:W1:Y:S01]  /*0920*/  SYNCS.EXCH.64 URZ, [UR4+0xc8], UR8 ;  /* 0x0000c80804ff75b2 */ /* 0x0006620008000100 */
[----:B------:R3:W1:Y:S01]  /*0930*/  SYNCS.EXCH.64 URZ, [UR4+0xe8], UR6 ;  /* 0x0000e80604ff75b2 */ /* 0x0006620008000100 */
[----:B------:R3:W1:Y:S01]  /*0940*/  SYNCS.EXCH.64 URZ, [UR4+0xd0], UR8 ;  /* 0x0000d00804ff75b2 */ /* 0x0006620008000100 */
[----:B------:R3:W1:Y:S01]  /*0950*/  SYNCS.EXCH.64 URZ, [UR4+0xf0], UR6 ;  /* 0x0000f00604ff75b2 */ /* 0x0006620008000100 */
[----:B------:R3:W1:Y:S01]  /*0960*/  SYNCS.EXCH.64 URZ, [UR4+0xd8], UR8 ;  /* 0x0000d80804ff75b2 */ /* 0x0006620008000100 */
[----:B------:R3:W1:Y:S01]  /*0970*/  SYNCS.EXCH.64 URZ, [UR4+0xf8], UR6 ;  /* 0x0000f80604ff75b2 */ /* 0x0006620008000100 */
[----:B------:R-:W-:Y:S01]  /*0980*/  NOP ;  /* 0x0000000000007918 */ /* 0x000fe20000000000 */
.L_x_11:
[----:B------:R-:W2:Y:S01]  /*0990*/  SHFL.IDX PT, R0, R56, RZ, 0x1f ;  /* 0x00001fff38007589 */ /* 0x000ea200000e0000 */
[----:B------:R-:W-:Y:S01]  /*09a0*/  NOP ;  /* 0x0000000000007918 */ /* 0x000fe20000000000 */
[----:B--2---:R-:W-:-:S13]  /*09b0*/  ISETP.NE.AND P1, PT, R0, 0x3, PT ;  /* 0x000000030000780c */ /* 0x004fda0003f25270 */
[----:B------:R-:W-:Y:S05]  /*09c0*/  @P1 BRA `(.L_x_12) ;  /* 0x00000000002c1947 */ /* 0x000fea0003800000 */
[----:B---3--:R-:W-:Y:S01]  /*09d0*/  UMOV UR6, 0x400 ;  /* 0x0000040000067882 */ /* 0x008fe20000000000 */
[----:B------:R-:W-:Y:S01]  /*09e0*/  UMOV UR4, 0x20 ;  /* 0x0000002000047882 */ /* 0x000fe20000000000 */
[----:B------:R-:W-:Y:S02]  /*09f0*/  ULEA UR6, UR47, UR6, 0x18 ;  /* 0x000000062f067291 */ /* 0x000fe4000f8ec0ff */
[----:B------:R-:W-:-:S04]  /*0a00*/  UIADD3 UR4, UPT, UPT, -UR4, 0x100000, URZ ;  /* 0x0010000004047890 */ /* 0x000fc8000fffe1ff */
[----:B------:R-:W-:Y:S02]  /*0a10*/  USHF.L.U32 UR5, UR4, 0xb, URZ ;  /* 0x0000000b04057899 */ /* 0x000fe400080006ff */
[----:B------:R-:W-:Y:S01]  /*0a20*/  USHF.L.U32 UR4, UR4, 0x1, URZ ;  /* 0x0000000104047899 */ /* 0x000fe200080006ff */
[----:B------:R-:W-:Y:S01]  /*0a30*/  ELECT P1, URZ, PT ;  /* 0x0000000000ff782f */ /* 0x000fe20003820000 */
[----:B------:R-:W2:Y:S10]  /*0a40*/  FENCE.VIEW.ASYNC.S ;  /* 0x00000000000073c6 */ /* 0x000eb40000000000 */
[----:B--2---:R2:W3:Y:S01]  /*0a50*/  SYNCS.EXCH.64 URZ, [UR6+0x100], UR4 ;  /* 0x0001000406ff75b2 */ /* 0x0044e20008000100 */
[----:B------:R2:W1:Y:S01]  /*0a60*/  SYNCS.EXCH.64 URZ, [UR6+0x108], UR4 ;  /* 0x0001080406ff75b2 */ /* 0x0004620008000100 */
[----:B------:R-:W-:Y:S01]  /*0a70*/  NOP ;  /* 0x0000000000007918 */ /* 0x000fe20000000000 */
.L_x_12:
[----:B------:R-:W4:Y:S01]  /*0a80*/  SHFL.IDX PT, R0, R56, RZ, 0x1f ;  /* 0x00001fff38007589 */ /* 0x000f2200000e0000 */
[----:B------:R-:W-:Y:S01]  /*0a90*/  NOP ;  /* 0x0000000000007918 */ /* 0x000fe20000000000 */
[----:B----4-:R-:W-:-:S13]  /*0aa0*/  ISETP.NE.AND P1, PT, R0, 0x4, PT ;  /* 0x000000040000780c */ /* 0x010fda0003f25270 */
[----:B------:R-:W-:Y:S05]  /*0ab0*/  @P1 BRA `(.L_x_13) ;  /* 0x0000000000481947 */ /* 0x000fea0003800000 */
[----:B--23--:R-:W-:Y:S01]  /*0ac0*/  UMOV UR4, 0x720 ;  /* 0x0000072000047882 */ /* 0x00cfe20000000000 */
[----:B------:R-:W-:Y:S01]  /*0ad0*/  UMOV UR6, 0x400 ;  /* 0x0000040000067882 */ /* 0x000fe20000000000 */
[----:B------:R-:W-:Y:S01]  /*0ae0*/  USEL UR4, UR4, 0x620, UP4 ;  /* 0x0000062004047887 */ /* 0x000fe2000a000000 */
        /* <DEDUP_REMOVED lines=9> */
[----:B------:R-:W2:Y:S02]  /*0b80*/  FENCE.VIEW.ASYNC.S ;  /* 0x00000000000073c6 */ /* 0x000ea40000000000 */
[----:B--2---:R4:W2:Y:S08]  /*0b90*/  SYNCS.EXCH.64 URZ, [UR6+0x110], UR8 ;  /* 0x0001100806ff75b2 */ /* 0x0048b00008000100 */
[----:B------:R4:W3:Y:S01]  /*0ba0*/  SYNCS.EXCH.64 URZ, [UR6+0x120], UR4 ;  /* 0x0001200406ff75b2 */ /* 0x0008e20008000100 */
[----:B------:R4:W1:Y:S01]  /*0bb0*/  SYNCS.EXCH.64 URZ, [UR6+0x118], UR8 ;  /* 0x0001180806ff75b2 */ /* 0x0008620008000100 */
[----:B------:R4:W1:Y:S02]  /*0bc0*/  SYNCS.EXCH.64 URZ, [UR6+0x128], UR4 ;  /* 0x0001280406ff75b2 */ /* 0x0008640008000100 */
[----:B----4-:R-:W-:Y:S01]  /*0bd0*/  NOP ;  /* 0x0000000000007918 */ /* 0x010fe20000000000 */
.L_x_13:
[----:B------:R-:W4:Y:S01]  /*0be0*/  SHFL.IDX PT, R0, R56, RZ, 0x1f ;  /* 0x00001fff38007589 */ /* 0x000f2200000e0000 */
[----:B------:R-:W-:Y:S01]  /*0bf0*/  NOP ;  /* 0x0000000000007918 */ /* 0x000fe20000000000 */
[----:B----4-:R-:W-:-:S13]  /*0c00*/  ISETP.NE.AND P1, PT, R0, 0x5, PT ;  /* 0x000000050000780c */ /* 0x010fda0003f25270 */
[----:B------:R-:W-:Y:S05]  /*0c10*/  @P1 BRA `(.L_x_14) ;  /* 0x0000000000541947 */ /* 0x000fea0003800000 */
[----:B--23--:R-:W-:Y:S01]  /*0c20*/  UMOV UR4, 0x400 ;  /* 0x0000040000047882 */ /* 0x00cfe20000000000 */
        /* <DEDUP_REMOVED lines=14> */
[----:B------:R4:W1:Y:S01]  /*0d10*/  SYNCS.EXCH.64 URZ, [UR4+0x158], UR8 ;  /* 0x0001580804ff75b2 */ /* 0x0008620008000100 */
[----:B------:R4:W1:Y:S01]  /*0d20*/  SYNCS.EXCH.64 URZ, [UR4+0x140], UR6 ;  /* 0x0001400604ff75b2 */ /* 0x0008620008000100 */
[----:B------:R4:W1:Y:S01]  /*0d30*/  SYNCS.EXCH.64 URZ, [UR4+0x160], UR8 ;  /* 0x0001600804ff75b2 */ /* 0x0008620008000100 */
[----:B------:R4:W1:Y:S01]  /*0d40*/  SYNCS.EXCH.64 URZ, [UR4+0x148], UR6 ;  /* 0x0001480604ff75b2 */ /* 0x0008620008000100 */
[----:B------:R4:W1:Y:S02]  /*0d50*/  SYNCS.EXCH.64 URZ, [UR4+0x168], UR8 ;  /* 0x0001680804ff75b2 */ /* 0x0008640008000100 */
[----:B----4-:R-:W-:Y:S01]  /*0d60*/  NOP ;  /* 0x0000000000007918 */ /* 0x010fe20000000000 */
.L_x_14:
[----:B------:R-:W4:Y:S01]  /*0d70*/  SHFL.IDX PT, R0, R56, RZ, 0x1f ;  /* 0x00001fff38007589 */ /* 0x000f2200000e0000 */
[----:B------:R-:W-:Y:S01]  /*0d80*/  ISETP.NE.OR P0, PT, RZ, UR23, !P0 ;  /* 0x00000017ff007c0c */ /* 0x000fe2000c705670 */
[----:B------:R-:W-:Y:S01]  /*0d90*/  NOP ;  /* 0x0000000000007918 */ /* 0x000fe20000000000 */
[----:B----4-:R-:W-:-:S13]  /*0da0*/  ISETP.NE.AND P1, PT, R0, 0x3, PT ;  /* 0x000000030000780c */ /* 0x010fda0003f25270 */
[----:B------:R-:W-:Y:S05]  /*0db0*/  @P1 BRA `(.L_x_15) ;  /* 0x0000000000341947 */ /* 0x000fea0003800000 */
[----:B--23--:R-:W-:Y:S01]  /*0dc0*/  UMOV UR4, 0x400 ;  /* 0x0000040000047882 */ /* 0x00cfe20000000000 */
[----:B------:R-:W-:Y:S01]  /*0dd0*/  UMOV UR6, 0x20 ;  /* 0x0000002000067882 */ /* 0x000fe20000000000 */
[----:B------:R-:W-:Y:S02]  /*0de0*/  ULEA UR4, UR47, UR4, 0x18 ;  /* 0x000000042f047291 */ /* 0x000fe4000f8ec0ff */
[----:B------:R-:W-:-:S04]  /*0df0*/  UIADD3 UR6, UPT, UPT, -UR6, 0x100000, URZ ;  /* 0x0010000006067890 */ /* 0x000fc8000fffe1ff */
[----:B------:R-:W-:Y:S02]  /*0e00*/  USHF.L.U32 UR7, UR6, 0xb, URZ ;  /* 0x0000000b06077899 */ /* 0x000fe400080006ff */
[----:B------:R-:W-:Y:S01]  /*0e10*/  USHF.L.U32 UR6, UR6, 0x1, URZ ;  /* 0x0000000106067899 */ /* 0x000fe200080006ff */
[----:B------:R-:W-:Y:S01]  /*0e20*/  ELECT P1, URZ, PT ;  /* 0x0000000000ff782f */ /* 0x000fe20003820000 */
[----:B------:R-:W2:Y:S10]  /*0e30*/  FENCE.VIEW.ASYNC.S ;  /* 0x00000000000073c6 */ /* 0x000eb40000000000 */
[----:B--2---:R4:W2:Y:S01]  /*0e40*/  SYNCS.EXCH.64 URZ, [UR4+0x170], UR6 ;  /* 0x0001700604ff75b2 */ /* 0x0048a20008000100 */
[----:B------:R4:W3:Y:S01]  /*0e50*/  SYNCS.EXCH.64 URZ, [UR4+0x180], UR6 ;  /* 0x0001800604ff75b2 */ /* 0x0008e20008000100 */
[----:B------:R4:W1:Y:S01]  /*0e60*/  SYNCS.EXCH.64 URZ, [UR4+0x178], UR6 ;  /* 0x0001780604ff75b2 */ /* 0x0008620008000100 */
[----:B------:R4:W1:Y:S02]  /*0e70*/  SYNCS.EXCH.64 URZ, [UR4+0x188], UR6 ;  /* 0x0001880604ff75b2 */ /* 0x0008640008000100 */
[----:B----4-:R-:W-:Y:S01]  /*0e80*/  NOP ;  /* 0x0000000000007918 */ /* 0x010fe20000000000 */
.L_x_15:
[----:B------:R-:W-:Y:S01]  /*0e90*/  VOTEU.ALL UP0, P0 ;  /* 0x0000000000ff7886 */ /* 0x000fe20000000000 */
[----:B--23--:R-:W-:Y:S01]  /*0ea0*/  UMOV UR4, 0x20 ;  /* 0x0000002000047882 */ /* 0x00cfe20000000000 */
[----:B------:R-:W2:Y:S01]  /*0eb0*/  LDCU UR7, c[0x0][0x36c] ;  /* 0x00006d80ff0777ac */ /* 0x000ea20008000800 */
[----:B------:R-:W-:Y:S01]  /*0ec0*/  NOP ;  /* 0x0000000000007918 */ /* 0x000fe20000000000 */
[----:B------:R-:W-:Y:S01]  /*0ed0*/  LOP3.LUT R0, R68, 0x1f, RZ, 0xc0, !PT ;  /* 0x0000001f44007812 */ /* 0x000fe200078ec0ff */
[----:B------:R-:W-:Y:S01]  /*0ee0*/  @!UP0 UMOV UR6, 0x400 ;  /* 0x0000040000068882 */ /* 0x000fe20000000000 */
[----:B------:R-:W-:-:S04]  /*0ef0*/  @!UP0 UIADD3 UR4, UPT, UPT, -UR4, 0x100000, URZ ;  /* 0x0010000004048890 */ /* 0x000fc8000fffe1ff */
[----:B------:R-:W-:Y:S02]  /*0f00*/  @!UP0 USHF.L.U32 UR5, UR4, 0xb, URZ ;  /* 0x0000000b04058899 */ /* 0x000fe400080006ff */
[----:B------:R-:W-:Y:S02]  /*0f10*/  @!UP0 USHF.L.U32 UR4, UR4, 0x1, URZ ;  /* 0x0000000104048899 */ /* 0x000fe400080006ff */
[----:B------:R-:W-:Y:S01]  /*0f20*/  @!UP0 ULEA UR6, UR47, UR6, 0x18 ;  /* 0x000000062f068291 */ /* 0x000fe2000f8ec0ff */
[----:B------:R-:W-:Y:S01]  /*0f30*/  VOTEU.ALL UP0, P0 ;  /* 0x0000000000ff7886 */ /* 0x000fe20000000000 */
[----:B------:R-:W-:Y:S02]  /*0f40*/  UISETP.NE.AND UP5, UPT, UR23, URZ, UPT ;  /* 0x000000ff1700728c */ /* 0x000fe4000bfa5270 */
[----:B--2---:R-:W-:Y:S01]  /*0f50*/  UISETP.EQ.U32.AND UP6, UPT, UR7, 0x1, UPT ;  /* 0x000000010700788c */ /* 0x004fe2000bfc2070 */
[----:B------:R-:W2:Y:S07]  /*0f60*/  FENCE.VIEW.ASYNC.S ;  /* 0x00000000000073c6 */ /* 0x000eae0000000000 */
[----:B--2---:R2:W3:Y:S01]  /*0f70*/  @!UP0 SYNCS.EXCH.64 URZ, [UR6+0x190], UR4 ;  /* 0x0001900406ff85b2 */ /* 0x0044e20008000100 */
[----:B------:R-:W-:Y:S05]  /*0f80*/  BRA.U !UP6, `(.L_x_16) ;  /* 0x000000010e087547 */ /* 0x000fea000b800000 */
[----:B-1-3--:R-:W-:Y:S01]  /*0f90*/  UCGABAR_ARV ;  /* 0x00000000000079c7 */ /* 0x00afe20008000000 */
[----:B------:R-:W-:Y:S05]  /*0fa0*/  BRA `(.L_x_17) ;  /* 0x0000000000047947 */ /* 0x000fea0003800000 */
.L_x_16:
[----:B-1-3--:R-:W-:Y:S01]  /*0fb0*/  NOP ;  /* 0x0000000000007918 */ /* 0x00afe20000000000 */
.L_x_17:
[----:B------:R-:W1:Y:S01]  /*0fc0*/  S2UR UR24, SR_CTAID.X ;  /* 0x00000000001879c3 */ /* 0x000e620000002500 */
[----:B------:R-:W-:-:S05]  /*0fd0*/  CS2R.32 R57, SR_CgaSize ;  /* 0x0000000000397805 */ /* 0x000fca0000008a00 */
[----:B------:R-:W-:-:S05]  /*0fe0*/  IMAD R57, R57, -0xa0, RZ ;  /* 0xffffff6039397824 */ /* 0x000fca00078e02ff */
[----:B--2---:R-:W-:-:S14]  /*0ff0*/  R2UR UR5, R57 ;  /* 0x00000000390572ca */ /* 0x004fdc00000e0000 */
[----:B------:R-:W2:Y:S01]  /*1000*/  LDCU UR5, c[0x0][UR5+0x2b0] ;  /* 0x00005600050577ac */ /* 0x000ea20008000800 */
[----:B------:R-:W-:-:S05]  /*1010*/  CS2R.32 R57, SR_CgaSize ;  /* 0x0000000000397805 */ /* 0x000fca0000008a00 */
[----:B------:R-:W-:-:S05]  /*1020*/  IMAD R57, R57, -0xa0, RZ ;  /* 0xffffff6039397824 */ /* 0x000fca00078e02ff */
[----:B------:R-:W-:-:S14]  /*1030*/  R2UR UR4, R57 ;  /* 0x00000000390472ca */ /* 0x000fdc00000e0000 */
[----:B------:R-:W3:Y:S01]  /*1040*/  LDCU UR4, c[0x0][UR4+0x2b4] ;  /* 0x00005680040477ac */ /* 0x000ee20008000800 */
[----:B------:R-:W4:Y:S01]  /*1050*/  S2UR UR20, SR_CTAID.Y ;  /* 0x00000000001479c3 */ /* 0x000f220000002600 */
[----:B------:R-:W-:-:S05]  /*1060*/  CS2R.32 R57, SR_CgaSize ;  /* 0x0000000000397805 */ /* 0x000fca0000008a00 */
[----:B------:R-:W-:-:S05]  /*1070*/  IMAD R57, R57, -0xa0, RZ ;  /* 0xffffff6039397824 */ /* 0x000fca00078e02ff */
[----:B------:R-:W-:-:S14]  /*1080*/  R2UR UR7, R57 ;  /* 0x00000000390772ca */ /* 0x000fdc00000e0000 */
[----:B------:R-:W3:Y:S01]  /*1090*/  LDCU UR7, c[0x0][UR7+0x2a0] ;  /* 0x00005400070777ac */ /* 0x000ee20008000800 */
[----:B------:R-:W-:-:S05]  /*10a0*/  CS2R.32 R57, SR_CgaSize ;  /* 0x0000000000397805 */ /* 0x000fca0000008a00 */
[----:B------:R-:W-:-:S05]  /*10b0*/  IMAD R57, R57, -0xa0, RZ ;  /* 0xffffff6039397824 */ /* 0x000fca00078e02ff */
[----:B------:R-:W-:-:S14]  /*10c0*/  R2UR UR63, R57 ;  /* 0x00000000393f72ca */ /* 0x000fdc00000e0000 */
[----:B------:R-:W3:Y:S01]  /*10d0*/  LDCU UR63, c[0x0][UR63+0x2a4] ;  /* 0x000054803f3f77ac */ /* 0x000ee20008000800 */
[----:B------:R-:W-:Y:S01]  /*10e0*/  UISETP.GT.U32.AND UP0, UPT, UR48, 0xffff, UPT ;  /* 0x0000ffff3000788c */ /* 0x000fe2000bf04070 */
[----:B------:R-:W3:Y:S01]  /*10f0*/  LDCU UR25, c[0x0][0xb24] ;  /* 0x00016480ff1977ac */ /* 0x000ee20008000800 */
[----:B------:R-:W3:Y:S01]  /*1100*/  LDCU UR45, c[0x0][0xb24] ;  /* 0x00016480ff2d77ac */ /* 0x000ee20008000800 */
[----:B-1----:R-:W-:Y:S01]  /*1110*/  I2FP.F32.U32 R3, UR24 ;  /* 0x0000001800037c45 */ /* 0x002fe20008201000 */
[----:B------:R-:W1:Y:S04]  /*1120*/  LDCU UR29, c[0x0][0xb30] ;  /* 0x00016600ff1d77ac */ /* 0x000e680008000800 */
[----:B--2---:R-:W-:Y:S01]  /*1130*/  FMUL R3, R3, UR5 ;  /* 0x0000000503037c20 */ /* 0x004fe20008400000 */
[----:B------:R-:W-:Y:S01]  /*1140*/  USHF.L.U32 UR22, UR47, 0x8, URZ ;  /* 0x000000082f167899 */ /* 0x000fe200080006ff */
[----:B----4-:R-:W-:Y:S01]  /*1150*/  I2FP.F32.U32 R2, UR20 ;  /* 0x0000001400027c45 */ /* 0x010fe20008201000 */
[----:B------:R-:W-:Y:S01]  /*1160*/  UMOV UR11, 0x55 ;  /* 0x00000055000b7882 */ /* 0x000fe20000000000 */
[----:B------:R-:W-:-:S02]  /*1170*/  USHF.L.U32 UR44, UR24, 0x6, URZ ;  /* 0x00000006182c7899 */ /* 0x000fc400080006ff */
[----:B------:R-:W2:Y:S01]  /*1180*/  F2I.U32.TRUNC.NTZ R3, R3 ;  /* 0x0000000300037305 */ /* 0x000ea2000020f000 */
[----:B------:R-:W-:Y:S01]  /*1190*/  USEL UR21, UR48, 0xffff, !UP0 ;  /* 0x0000ffff30157887 */ /* 0x000fe2000c000000 */
[----:B---3--:R-:W-:-:S06]  /*11a0*/  FMUL R2, R2, UR4 ;  /* 0x0000000402027c20 */ /* 0x008fcc0008400000 */
[----:B------:R-:W3:Y:S01]  /*11b0*/  F2I.U32.TRUNC.NTZ R2, R2 ;  /* 0x0000000200027305 */ /* 0x000ee2000020f000 */
[----:B--2---:R-:W-:Y:S02]  /*11c0*/  R2UR UR4, R3 ;  /* 0x00000000030472ca */ /* 0x004fe400000e0000 */
[----:B------:R-:W-:Y:S02]  /*11d0*/  PRMT R3, RZ, 0x7610, R3 ;  /* 0x00007610ff037816 */ /* 0x000fe40000000003 */
[----:B---3--:R-:W-:Y:S02]  /*11e0*/  R2UR UR6, R2 ;  /* 0x00000000020672ca */ /* 0x008fe400000e0000 */
[----:B------:R-:W-:-:S07]  /*11f0*/  PRMT R2, RZ, 0x7610, R2 ;  /* 0x00007610ff027816 */ /* 0x000fce0000000002 */
[----:B------:R-:W-:-:S04]  /*1200*/  UIADD3 UR5, UPT, UPT, -UR4, URZ, URZ ;  /* 0x000000ff04057290 */ /* 0x000fc8000fffe1ff */
[----:B------:R-:W-:Y:S02]  /*1210*/  UIMAD UR5, UR7, UR5, UR24 ;  /* 0x00000005070572a4 */ /* 0x000fe4000f8e0218 */
[----:B------:R-:W-:-:S04]  /*1220*/  UIADD3 UR4, UPT, UPT, -UR6, URZ, URZ ;  /* 0x000000ff06047290 */ /* 0x000fc8000fffe1ff */
[----:B------:R-:W-:Y:S01]  /*1230*/  IMAD.U32 R57, RZ, RZ, UR5 ;  /* 0x00000005ff397e24 */ /* 0x000fe2000f8e00ff */
[----:B------:R-:W-:Y:S01]  /*1240*/  UIMAD UR63, UR63, UR4, UR20 ;  /* 0x000000043f3f72a4 */ /* 0x000fe2000f8e0214 */
[----:B-1----:R-:W-:Y:S11]  /*1250*/  BRA.U UP5, `(.L_x_18) ;  /* 0x0000000105607547 */ /* 0x002ff6000b800000 */
[----:B------:R-:W-:-:S13]  /*1260*/  R2UR UR4, R57 ;  /* 0x00000000390472ca */ /* 0x000fda00000e0000 */
[----:B------:R-:W-:Y:S02]  /*1270*/  UISETP.GT.U32.AND UP0, UPT, UR4, 0x1, UPT ;  /* 0x000000010400788c */ /* 0x000fe4000bf04070 */
[----:B------:R-:W-:Y:S02]  /*1280*/  ULOP3.LUT UR10, UR4, 0xfffffffe, URZ, 0xc0, !UPT ;  /* 0xfffffffe040a7892 */ /* 0x000fe4000f8ec0ff */
[----:B------:R-:W-:Y:S02]  /*1290*/  UISETP.NE.AND UP3, UPT, UR63, URZ, UP0 ;  /* 0x000000ff3f00728c */ /* 0x000fe40008765270 */
[----:B------:R-:W-:Y:S02]  /*12a0*/  UISETP.NE.AND UP2, UPT, UR63, 0x1, UP0 ;  /* 0x000000013f00788c */ /* 0x000fe40008745270 */
[----:B------:R-:W-:Y:S02]  /*12b0*/  UISETP.NE.AND UP1, UPT, UR63, 0x2, UP0 ;  /* 0x000000023f00788c */ /* 0x000fe40008725270 */
[----:B------:R-:W-:-:S02]  /*12c0*/  UISETP.NE.AND UP0, UPT, UR63, 0x3, UP0 ;  /* 0x000000033f00788c */ /* 0x000fc40008705270 */
[----:B------:R-:W-:Y:S02]  /*12d0*/  USEL UR6, URZ, 0x1, UP3 ;  /* 0x00000001ff067887 */ /* 0x000fe40009800000 */
[----:B------:R-:W-:Y:S02]  /*12e0*/  USEL UR5, URZ, 0x4, UP2 ;  /* 0x00000004ff057887 */ /* 0x000fe40009000000 */
[----:B------:R-:W-:Y:S02]  /*12f0*/  USEL UR4, URZ, 0x10, UP1 ;  /* 0x00000010ff047887 */ /* 0x000fe40008800000 */
[----:B------:R-:W-:Y:S02]  /*1300*/  USEL UR9, URZ, 0x40, UP0 ;  /* 0x00000040ff097887 */ /* 0x000fe40008000000 */
[----:B------:R-:W-:Y:S02]  /*1310*/  USEL UR8, URZ, 0x2, UP3 ;  /* 0x00000002ff087887 */ /* 0x000fe40009800000 */
[----:B------:R-:W-:-:S02]  /*1320*/  UIADD3 UR4, UPT, UPT, UR4, UR5, UR6 ;  /* 0x0000000504047290 */ /* 0x000fc4000fffe006 */
[----:B------:R-:W-:Y:S02]  /*1330*/  USEL UR6, URZ, 0x20, UP1 ;  /* 0x00000020ff067887 */ /* 0x000fe40008800000 */
[----:B------:R-:W-:Y:S02]  /*1340*/  USEL UR7, URZ, 0x8, UP2 ;  /* 0x00000008ff077887 */ /* 0x000fe40009000000 */
[----:B------:R-:W-:Y:S02]  /*1350*/  UIADD3 UR5, UPT, UPT, UR8, UR9, UR4 ;  /* 0x0000000908057290 */ /* 0x000fe4000fffe004 */
[----:B------:R-:W-:Y:S02]  /*1360*/  ULEA UR4, UR63, UR10, 0x1 ;  /* 0x0000000a3f047291 */ /* 0x000fe4000f8e08ff */
[----:B------:R-:W-:Y:S02]  /*1370*/  USEL UR8, URZ, 0x80, UP0 ;  /* 0x00000080ff087887 */ /* 0x000fe40008000000 */
[----:B------:R-:W-:-:S03]  /*1380*/  UIADD3 UR5, UPT, UPT, UR6, UR7, UR5 ;  /* 0x0000000706057290 */ /* 0x000fc6000fffe005 */
[----:B------:R-:W-:Y:S01]  /*1390*/  UMOV UR6, 0x3 ;  /* 0x0000000300067882 */ /* 0x000fe20000000000 */
[----:B------:R-:W-:Y:S02]  /*13a0*/  UIADD3 UR5, UPT, UPT, UR5, UR8, URZ ;  /* 0x0000000805057290 */ /* 0x000fe4000fffe0ff */
[----:B------:R-:W-:-:S04]  /*13b0*/  USHF.L.U32 UR4, UR6, UR4, URZ ;  /* 0x0000000406047299 */ /* 0x000fc800080006ff */
[----:B------:R-:W-:Y:S02]  /*13c0*/  MOV R3, UR5 ;  /* 0x0000000500037c02 */ /* 0x000fe40008000f00 */
[----:B------:R-:W-:-:S07]  /*13d0*/  IMAD.U32 R2, RZ, RZ, UR4 ;  /* 0x00000004ff027e24 */ /* 0x000fce000f8e00ff */
.L_x_18:
[----:B------:R-:W1:Y:S01]  /*13e0*/  S2UR UR36, SR_CTAID.Z ;  /* 0x00000000002479c3 */ /* 0x000e620000002700 */
[----:B------:R-:W-:Y:S02]  /*13f0*/  UISETP.GE.AND UP0, UPT, UR25, 0x1, UPT ;  /* 0x000000011900788c */ /* 0x000fe4000bf06270 */
[----:B------:R-:W-:Y:S02]  /*1400*/  ULOP3.LUT UR21, UR21, 0xffff, URZ, 0xc0, !UPT ;  /* 0x0000ffff15157892 */ /* 0x000fe4000f8ec0ff */
[----:B------:R-:W-:Y:S02]  /*1410*/  UISETP.NE.AND UP3, UPT, UR23, 0x2, UPT ;  /* 0x000000021700788c */ /* 0x000fe4000bf65270 */
[----:B------:R-:W-:Y:S02]  /*1420*/  ULOP3.LUT UR22, UR22, 0x600, URZ, 0xc0, !UPT ;  /* 0x0000060016167892 */ /* 0x000fe4000f8ec0ff */
[----:B------:R-:W-:Y:S02]  /*1430*/  ULOP3.LUT UR44, UR44, 0x40, URZ, 0xc0, !UPT ;  /* 0x000000402c2c7892 */ /* 0x000fe4000f8ec0ff */
[----:B------:R-:W-:Y:S01]  /*1440*/  USHF.L.U32 UR21, UR11, UR21, URZ ;  /* 0x000000150b157299 */ /* 0x000fe200080006ff */
[----:B------:R-:W-:Y:S11]  /*1450*/  BRA.U !UP0, `(.L_x_19) ;  /* 0x0000000108d47547 */ /* 0x000ff6000b800000 */
[----:B------:R-:W2:Y:S01]  /*1460*/  LDCU.128 UR12, c[0x0][0xb10] ;  /* 0x00016200ff0c77ac */ /* 0x000ea20008000c00 */
[----:B------:R-:W3:Y:S01]  /*1470*/  LDCU UR6, c[0x0][0x370] ;  /* 0x00006e00ff0677ac */ /* 0x000ee20008000800 */
[----:B------:R-:W4:Y:S01]  /*1480*/  LDCU UR5, c[0x0][0x374] ;  /* 0x00006e80ff0577ac */ /* 0x000f220008000800 */
[----:B------:R-:W1:Y:S01]  /*1490*/  LDCU UR28, c[0x0][0xb0c] ;  /* 0x00016180ff1c77ac */ /* 0x000e620008000800 */
[----:B------:R-:W1:Y:S01]  /*14a0*/  LDCU UR7, c[0x0][0xb20] ;  /* 0x00016400ff0777ac */ /* 0x000e620008000800 */
[----:B------:R-:W1:Y:S01]  /*14b0*/  LDCU.64 UR8, c[0x0][0xb28] ;  /* 0x00016500ff0877ac */ /* 0x000e620008000a00 */
[----:B--2---:R-:W-:Y:S02]  /*14c0*/  UISETP.NE.AND UP0, UPT, UR14, 0x1, UPT ;  /* 0x000000010e00788c */ /* 0x004fe4000bf05270 */
[----:B----4-:R-:W-:Y:S02]  /*14d0*/  UIMAD.WIDE.U32 UR10, UR5, UR15, URZ ;  /* 0x0000000f050a72a5 */ /* 0x010fe4000f8e00ff */
[----:B---3--:R-:W-:-:S02]  /*14e0*/  UIMAD.WIDE.U32 UR18, UR6, UR12, URZ ;  /* 0x0000000c061272a5 */ /* 0x008fc4000f8e00ff */
[----:B-1----:R-:W-:Y:S02]  /*14f0*/  UISETP.NE.AND UP1, UPT, UR28, 0x1, UPT ;  /* 0x000000011c00788c */ /* 0x002fe4000bf25270 */
[----:B------:R-:W-:Y:S01]  /*1500*/  UISETP.NE.AND UP2, UPT, UR25, 0x1, UPT ;  /* 0x000000011900788c */ /* 0x000fe2000bf45270 */
[----:B------:R-:W-:Y:S02]  /*1510*/  UMOV UR10, UR11 ;  /* 0x0000000b000a7c82 */ /* 0x000fe40008000000 */
[----:B------:R-:W-:Y:S01]  /*1520*/  UMOV UR18, UR19 ;  /* 0x0000001300127c82 */ /* 0x000fe20008000000 */
[----:B------:R-:W-:Y:S02]  /*1530*/  @UP0 USHF.R.U32.HI UR5, URZ, UR7, UR10 ;  /* 0x00000007ff050299 */ /* 0x000fe4000801160a */
[----:B------:R-:W-:Y:S02]  /*1540*/  UIMAD.WIDE.U32 UR26, UR20, UR15, URZ ;  /* 0x0000000f141a72a5 */ /* 0x000fe4000f8e00ff */
[----:B------:R-:W-:-:S02]  /*1550*/  UIMAD.WIDE.U32 UR10, UR5, UR8, URZ ;  /* 0x00000008050a72a5 */ /* 0x000fc4000f8e00ff */
[----:B------:R-:W-:Y:S02]  /*1560*/  @UP1 USHF.R.U32.HI UR6, URZ, UR13, UR18 ;  /* 0x0000000dff061299 */ /* 0x000fe40008011612 */
[----:B------:R-:W-:Y:S02]  /*1570*/  UIMAD.WIDE.U32 UR16, UR24, UR12, URZ ;  /* 0x0000000c181072a5 */ /* 0x000fe4000f8e00ff */
[----:B------:R-:W-:Y:S01]  /*1580*/  UIMAD.WIDE.U32 UR18, UR6, UR8, URZ ;  /* 0x00000008061272a5 */ /* 0x000fe2000f8e00ff */
[----:B------:R-:W-:Y:S01]  /*1590*/  UMOV UR4, UR27 ;  /* 0x0000001b00047c82 */ /* 0x000fe20008000000 */
[----:B------:R-:W-:Y:S01]  /*15a0*/  UMOV UR10, UR11 ;  /* 0x0000000b000a7c82 */ /* 0x000fe20008000000 */
[----:B------:R-:W-:Y:S02]  /*15b0*/  USHF.R.U32.HI UR4, URZ, UR7, UR4 ;  /* 0x00000007ff047299 */ /* 0x000fe40008011604 */
[----:B------:R-:W-:Y:S02]  /*15c0*/  @UP2 USHF.R.U32.HI UR5, URZ, UR9, UR10 ;  /* 0x00000009ff052299 */ /* 0x000fe4000801160a */
[----:B------:R-:W-:Y:S01]  /*15d0*/  UMOV UR7, UR19 ;  /* 0x0000001300077c82 */ /* 0x000fe20008000000 */
[----:B------:R-:W-:Y:S01]  /*15e0*/  UMOV UR16, UR17 ;  /* 0x0000001100107c82 */ /* 0x000fe20008000000 */
[----:B------:R-:W-:-:S02]  /*15f0*/  @UP2 USHF.R.U32.HI UR6, URZ, UR9, UR7 ;  /* 0x00000009ff062299 */ /* 0x000fc40008011607 */
[----:B------:R-:W-:Y:S02]  /*1600*/  USHF.R.U32.HI UR13, URZ, UR13, UR16 ;  /* 0x0000000dff0d7299 */ /* 0x000fe40008011610 */
[----:B------:R-:W-:Y:S02]  /*1610*/  USEL UR4, UR20, UR4, !UP0 ;  /* 0x0000000414047287 */ /* 0x000fe4000c000000 */
[----:B------:R-:W-:Y:S02]  /*1620*/  UIMAD UR7, UR5, UR25, URZ ;  /* 0x00000019050772a4 */ /* 0x000fe4000f8e02ff */
[----:B------:R-:W-:Y:S02]  /*1630*/  USEL UR5, UR24, UR13, !UP1 ;  /* 0x0000000d18057287 */ /* 0x000fe4000c800000 */
[----:B------:R-:W-:Y:S02]  /*1640*/  UIMAD UR12, UR6, UR25, URZ ;  /* 0x00000019060c72a4 */ /* 0x000fe4000f8e02ff */
[----:B------:R-:W-:-:S02]  /*1650*/  UISETP.GE.AND UP0, UPT, UR4, UR7, UPT ;  /* 0x000000070400728c */ /* 0x000fc4000bf06270 */
[----:B------:R-:W-:Y:S02]  /*1660*/  UIMAD.WIDE.U32 UR10, UR4, UR8, URZ ;  /* 0x00000008040a72a5 */ /* 0x000fe4000f8e00ff */
[----:B------:R-:W-:Y:S02]  /*1670*/  UISETP.GE.OR UP0, UPT, UR5, UR12, UP0 ;  /* 0x0000000c0500728c */ /* 0x000fe40008706670 */
[----:B------:R-:W-:Y:S02]  /*1680*/  UIMAD.WIDE.U32 UR12, UR5, UR8, URZ ;  /* 0x00000008050c72a5 */ /* 0x000fe4000f8e00ff */
[----:B------:R-:W-:Y:S01]  /*1690*/  UIADD3 UR10, UPT, UPT, -UR4, URZ, URZ ;  /* 0x000000ff040a7290 */ /* 0x000fe2000fffe1ff */
[----:B------:R-:W-:Y:S01]  /*16a0*/  UMOV UR8, UR11 ;  /* 0x0000000b00087c82 */ /* 0x000fe20008000000 */
[----:B------:R-:W-:Y:S02]  /*16b0*/  UIADD3 UR11, UPT, UPT, -UR5, URZ, URZ ;  /* 0x000000ff050b7290 */ /* 0x000fe4000fffe1ff */
[----:B------:R-:W-:-:S03]  /*16c0*/  USHF.R.U32.HI UR8, URZ, UR9, UR8 ;  /* 0x00000009ff087299 */ /* 0x000fc60008011608 */
[----:B------:R-:W-:Y:S01]  /*16d0*/  @!UP0 UMOV UR7, UR13 ;  /* 0x0000000d00078c82 */ /* 0x000fe20008000000 */
[----:B------:R-:W-:Y:S02]  /*16e0*/  UIMAD UR20, UR14, UR10, UR20 ;  /* 0x0000000a0e1472a4 */ /* 0x000fe4000f8e0214 */
[----:B------:R-:W-:Y:S02]  /*16f0*/  USEL UR8, UR4, UR8, !UP2 ;  /* 0x0000000804087287 */ /* 0x000fe4000d000000 */
[----:B------:R-:W-:Y:S02]  /*1700*/  @!UP0 USHF.R.U32.HI UR7, URZ, UR9, UR7 ;  /* 0x00000009ff078299 */ /* 0x000fe40008011607 */
[----:B------:R-:W-:Y:S02]  /*1710*/  UIADD3 UR9, UPT, UPT, -UR8, URZ, URZ ;  /* 0x000000ff08097290 */ /* 0x000fe4000fffe1ff */
[----:B------:R-:W-:Y:S02]  /*1720*/  @!UP0 USEL UR7, UR5, UR7, !UP2 ;  /* 0x0000000705078287 */ /* 0x000fe4000d000000 */
[----:B------:R-:W-:-:S02]  /*1730*/  UIMAD UR9, UR25, UR9, UR4 ;  /* 0x00000009190972a4 */ /* 0x000fc4000f8e0204 */
[----:B------:R-:W-:Y:S02]  /*1740*/  @!UP0 UIADD3 UR8, UPT, UPT, UR8, -UR7, URZ ;  /* 0x8000000708088290 */ /* 0x000fe4000fffe0ff */
[----:B------:R-:W-:Y:S02]  /*1750*/  @!UP0 UIMAD UR6, UR9, UR6, UR7 ;  /* 0x00000006090682a4 */ /* 0x000fe4000f8e0207 */
[----:B------:R-:W-:Y:S02]  /*1760*/  @!UP0 UIMAD UR4, UR8, UR25, UR5 ;  /* 0x00000019080482a4 */ /* 0x000fe4000f8e0205 */
[----:B------:R-:W-:Y:S02]  /*1770*/  UIMAD UR24, UR28, UR11, UR24 ;  /* 0x0000000b1c1872a4 */ /* 0x000fe4000f8e0218 */
[----:B------:R-:W-:Y:S01]  /*1780*/  UIMAD UR20, UR4, UR14, UR20 ;  /* 0x0000000e041472a4 */ /* 0x000fe2000f8e0214 */
[----:B------:R-:W-:Y:S02]  /*1790*/  @!UP0 UMOV UR5, UR6 ;  /* 0x0000000600058c82 */ /* 0x000fe40008000000 */
[----:B------:R-:W-:-:S12]  /*17a0*/  UIMAD UR24, UR5, UR28, UR24 ;  /* 0x0000001c051872a4 */ /* 0x000fd8000f8e0218 */
.L_x_19:
[----:B------:R-:W-:-:S09]  /*17b0*/  UISETP.NE.AND UP0, UPT, UR29, 0x1, UPT ;  /* 0x000000011d00788c */ /* 0x000fd2000bf05270 */
[----:B------:R-:W-:Y:S05]  /*17c0*/  BRA.U UP0, `(.L_x_20) ;  /* 0x0000000100447547 */ /* 0x000fea000b800000 */
[----:B------:R-:W2:Y:S01]  /*17d0*/  LDCU.128 UR8, c[0x0][0xb10] ;  /* 0x00016200ff0877ac */ /* 0x000ea20008000c00 */
[----:B------:R-:W3:Y:S01]  /*17e0*/  LDCU UR12, c[0x0][0xb0c] ;  /* 0x00016180ff0c77ac */ /* 0x000ee20008000800 */
[----:B------:R-:W4:Y:S01]  /*17f0*/  LDCU UR13, c[0x0][0xb20] ;  /* 0x00016400ff0d77ac */ /* 0x000f220008000800 */
[----:B--2---:R-:W-:Y:S02]  /*1800*/  UIMAD.WIDE.U32 UR6, UR24, UR8, URZ ;  /* 0x00000008180672a5 */ /* 0x004fe4000f8e00ff */
[----:B------:R-:W-:Y:S02]  /*1810*/  UIMAD.WIDE.U32 UR4, UR20, UR11, URZ ;  /* 0x0000000b140472a5 */ /* 0x000fe4000f8e00ff */
[----:B---3--:R-:W-:Y:S02]  /*1820*/  UISETP.NE.AND UP1, UPT, UR12, 0x1, UPT ;  /* 0x000000010c00788c */ /* 0x008fe4000bf25270 */
[----:B------:R-:W-:Y:S01]  /*1830*/  UISETP.NE.AND UP0, UPT, UR10, 0x1, UPT ;  /* 0x000000010a00788c */ /* 0x000fe2000bf05270 */
[----:B------:R-:W-:-:S02]  /*1840*/  UMOV UR6, UR7 ;  /* 0x0000000700067c82 */ /* 0x000fc40008000000 */
[----:B------:R-:W-:Y:S01]  /*1850*/  UMOV UR4, UR5 ;  /* 0x0000000500047c82 */ /* 0x000fe20008000000 */
[----:B------:R-:W-:Y:S02]  /*1860*/  USHF.R.U32.HI UR6, URZ, UR9, UR6 ;  /* 0x00000009ff067299 */ /* 0x000fe40008011606 */
[----:B----4-:R-:W-:Y:S02]  /*1870*/  USHF.R.U32.HI UR4, URZ, UR13, UR4 ;  /* 0x0000000dff047299 */ /* 0x010fe40008011604 */
[----:B------:R-:W-:Y:S02]  /*1880*/  USEL UR5, UR24, UR6, !UP1 ;  /* 0x0000000618057287 */ /* 0x000fe4000c800000 */
[----:B------:R-:W-:-:S04]  /*1890*/  USEL UR4, UR20, UR4, !UP0 ;  /* 0x0000000414047287 */ /* 0x000fc8000c000000 */
[----:B------:R-:W-:Y:S02]  /*18a0*/  UIADD3 UR6, UPT, UPT, UR5, -UR4, URZ ;  /* 0x8000000405067290 */ /* 0x000fe4000fffe0ff */
[----:B------:R-:W-:Y:S02]  /*18b0*/  UIADD3 UR4, UPT, UPT, -UR5, UR4, URZ ;  /* 0x0000000405047290 */ /* 0x000fe4000fffe1ff */
[----:B------:R-:W-:Y:S02]  /*18c0*/  UIMAD UR20, UR6, UR10, UR20 ;  /* 0x0000000a061472a4 */ /* 0x000fe4000f8e0214 */
[----:B------:R-:W-:-:S12]  /*18d0*/  UIMAD UR24, UR4, UR12, UR24 ;  /* 0x0000000c041872a4 */ /* 0x000fd8000f8e0218 */
.L_x_20:
[----:B------:R-:W-:Y:S05]  /*18e0*/  BRA.U !UP6, `(.L_x_21) ;  /* 0x000000010e0c7547 */ /* 0x000fea000b800000 */
[----:B------:R-:W-:Y:S01]  /*18f0*/  UCGABAR_WAIT ;  /* 0x0000000000007dc7 */ /* 0x000fe20008000000 */
[----:B------:R-:W-:Y:S01]  /*1900*/  CCTL.IVALL ;  /* 0x00000000ff00798f */ /* 0x000fe20002000000 */
[----:B------:R-:W-:Y:S05]  /*1910*/  BRA `(.L_x_22) ;  /* 0x0000000000047947 */ /* 0x000fea0003800000 */
.L_x_21:
[----:B------:R-:W-:Y:S06]  /*1920*/  BAR.SYNC.DEFER_BLOCKING 0x0 ;  /* 0x0000000000007b1d */ /* 0x000fec0000010000 */
.L_x_22:
[----:B------:R-:W-:Y:S05]  /*1930*/  BRA.U UP3, `(.L_x_23) ;  /* 0x0000001503fc7547 */ /* 0x000fea000b800000 */
[----:B------:R-:W2:Y:S01]  /*1940*/  LDCU UR6, c[0x0][0x38c] ;  /* 0x00007180ff0677ac */ /* 0x000ea20008000800 */
[----:B------:R-:W-:Y:S01]  /*1950*/  PLOP3.LUT P1, PT, PT, PT, UP4, 0x80, 0x8 ;  /* 0x000000000008781c */ /* 0x000fe20003f2f048 */
[----:B------:R-:W-:Y:S01]  /*1960*/  IMAD.MOV.U32 R12, RZ, RZ, 0x1 ;  /* 0x00000001ff0c7424 */ /* 0x000fe200078e00ff */
[----:B------:R-:W-:Y:S02]  /*1970*/  ISETP.NE.AND P2, PT, R0, RZ, P3 ;  /* 0x000000ff0000720c */ /* 0x000fe40001f45270 */
[----:B------:R-:W-:Y:S02]  /*1980*/  CS2R R10, SRZ ;  /* 0x00000000000a7805 */ /* 0x000fe4000001ff00 */
[----:B------:R-:W-:Y:S01]  /*1990*/  PLOP3.LUT P1, PT, P1, PT, PT, 0x8, 0x80 ;  /* 0x000000000080781c */ /* 0x000fe20000f2e170 */
[----:B------:R-:W-:Y:S01]  /*19a0*/  IMAD.MOV.U32 R9, RZ, RZ, RZ ;  /* 0x000000ffff097224 */ /* 0x000fe200078e00ff */
[----:B------:R-:W3:Y:S01]  /*19b0*/  LDCU UR38, c[0x0][0x370] ;  /* 0x00006e00ff2677ac */ /* 0x000ee20008000800 */
[----:B------:R-:W-:Y:S01]  /*19c0*/  IMAD.MOV.U32 R8, RZ, RZ, 0x1 ;  /* 0x00000001ff087424 */ /* 0x000fe200078e00ff */
[----:B------:R-:W4:Y:S01]  /*19d0*/  LDCU.64 UR26, c[0x0][0x348] ;  /* 0x00006900ff1a77ac */ /* 0x000f220008000a00 */
[----:B------:R-:W-:Y:S01]  /*19e0*/  ULEA.HI UR42, UR22, UR44, URZ, 0x1b ;  /* 0x0000002c162a7291 */ /* 0x000fe2000f8fd8ff */
[----:B------:R-:W1:Y:S01]  /*19f0*/  LDCU UR37, c[0x0][0x374] ;  /* 0x00006e80ff2577ac */ /* 0x000e620008000800 */
[----:B--2---:R-:W-:-:S02]  /*1a00*/  UIADD3 UR5, UPT, UPT, UR6, 0x1f, URZ ;  /* 0x0000001f06057890 */ /* 0x004fc4000fffe0ff */
[----:B------:R-:W-:Y:S02]  /*1a10*/  UIADD3 UR48, UPT, UPT, UR6, 0x3e, URZ ;  /* 0x0000003e06307890 */ /* 0x000fe4000fffe0ff */
[----:B------:R-:W-:Y:S01]  /*1a20*/  USHF.R.S32.HI UR4, URZ, 0x1f, UR5 ;  /* 0x0000001fff047899 */ /* 0x000fe20008011405 */
[----:B------:R-:W-:-:S03]  /*1a30*/  UMOV UR7, URZ ;  /* 0x000000ff00077c82 */ /* 0x000fc60008000000 */
[----:B------:R-:W-:Y:S02]  /*1a40*/  ULEA.HI UR4, UR4, UR5, URZ, 0x5 ;  /* 0x0000000504047291 */ /* 0x000fe4000f8f28ff */
[----:B------:R-:W-:Y:S02]  /*1a50*/  UIADD3 UR5, UPT, UPT, UR6, -0x1, URZ ;  /* 0xffffffff06057890 */ /* 0x000fe4000fffe0ff */
[----:B------:R-:W-:Y:S02]  /*1a60*/  USHF.R.S32.HI UR40, URZ, 0x5, UR4 ;  /* 0x00000005ff287899 */ /* 0x000fe40008011404 */
[----:B------:R-:W-:Y:S02]  /*1a70*/  UISETP.GE.U32.AND UP1, UPT, UR5, -0x3f, UPT ;  /* 0xffffffc10500788c */ /* 0x000fe4000bf26070 */
[----:B------:R-:W-:-:S04]  /*1a80*/  UISETP.LT.U32.AND UP0, UPT, UR40, 0xc, UPT ;  /* 0x0000000c2800788c */ /* 0x000fc8000bf01070 */
[----:B------:R-:W-:Y:S02]  /*1a90*/  USEL UR39, UR40, 0xc, UP0 ;  /* 0x0000000c28277887 */ /* 0x000fe40008000000 */
[----:B------:R-:W-:Y:S02]  /*1aa0*/  UISETP.NE.AND UP0, UPT, UR23, URZ, UPT ;  /* 0x000000ff1700728c */ /* 0x000fe4000bf05270 */
[----:B------:R-:W-:Y:S02]  /*1ab0*/  UIADD3 UR4, UPT, UPT, UR39, -0x1, URZ ;  /* 0xffffffff27047890 */ /* 0x000fe4000fffe0ff */
[----:B------:R-:W-:Y:S02]  /*1ac0*/  @UP1 UIADD3 UR4, UPT, UPT, UR39, URZ, URZ ;  /* 0x000000ff27041290 */ /* 0x000fe4000fffe0ff */
[----:B------:R-:W-:Y:S02]  /*1ad0*/  USEL UR23, UR46, 0x2, UP0 ;  /* 0x000000022e177887 */ /* 0x000fe40008000000 */
[----:B------:R-:W-:-:S02]  /*1ae0*/  UIADD3 UR43, UPT, UPT, UR40, -UR39, URZ ;  /* 0x80000027282b7290 */ /* 0x000fc4000fffe0ff */
[----:B------:R-:W-:Y:S02]  /*1af0*/  UIADD3 UR25, UPT, UPT, UR4, 0x1, URZ ;  /* 0x0000000104197890 */ /* 0x000fe4000fffe0ff */
[----:B-1-34-:R-:W-:-:S12]  /*1b00*/  UIADD3 UR41, UPT, UPT, -UR4, URZ, URZ ;  /* 0x000000ff04297290 */ /* 0x01afd8000fffe1ff */
.L_x_43:
[----:B------:R-:W-:Y:S01]  /*1b10*/  UISETP.NE.AND UP0, UPT, UR47, URZ, UPT ;  /* 0x000000ff2f00728c */ /* 0x000fe2000bf05270 */
[----:B------:R-:W1:Y:S08]  /*1b20*/  S2UR UR47, SR_CgaCtaId ;  /* 0x00000000002f79c3 */ /* 0x000e700000008800 */
[----:B------:R-:W-:Y:S05]  /*1b30*/  BRA.U UP0, `(.L_x_24) ;  /* 0x0000000100347547 */ /* 0x000fea000b800000 */
[----:B------:R-:W2:Y:S01]  /*1b40*/  S2R R0, SR_CgaCtaId ;  /* 0x0000000000007919 */ /* 0x000ea20000008800 */
[----:B------:R-:W-:-:S04]  /*1b50*/  MOV R2, 0x400 ;  /* 0x0000040000027802 */ /* 0x000fc80000000f00 */
[----:B--2---:R-:W-:Y:S02]  /*1b60*/  LEA R0, R0, R2, 0x18 ;  /* 0x0000000200007211 */ /* 0x004fe400078ec0ff */
[----:B------:R-:W-:-:S03]  /*1b70*/  SHF.L.U32 R2, R8, 0x1f, RZ ;  /* 0x0000001f08027819 */ /* 0x000fc600000006ff */
[----:B------:R-:W-:-:S04]  /*1b80*/  IMAD R0, R9, 0x8, R0 ;  /* 0x0000000809007824 */ /* 0x000fc800078e0200 */
[----:B------:R-:W2:Y:S02]  /*1b90*/  SYNCS.PHASECHK.TRANS64.TRYWAIT P0, [R0+URZ+0x180], R2 ;  /* 0x00018002000075a7 */ /* 0x000ea400080011ff */
[----:B--2---:R-:W-:Y:S05]  /*1ba0*/  @!P0 BRA `(.L_x_25) ;  /* 0x0000007000c88947 */ /* 0x004fea0003800000 */
.L_x_158:
[----:B------:R-:W-:Y:S01]  /*1bb0*/  VIADD R9, R9, 0x1 ;  /* 0x0000000109097836 */ /* 0x000fe20000000000 */
[----:B------:R2:W-:Y:S04]  /*1bc0*/  SYNCS.ARRIVE.TRANS64.A1T0 RZ, [R0+URZ+0x170], RZ ;  /* 0x000170ff00ff79a7 */ /* 0x0005e800081000ff */
[----:B------:R-:W-:-:S04]  /*1bd0*/  ISETP.NE.AND P0, PT, R9, 0x2, PT ;  /* 0x000000020900780c */ /* 0x000fc80003f05270 */
[----:B------:R-:W-:Y:S02]  /*1be0*/  SEL R9, R9, RZ, P0 ;  /* 0x000000ff09097207 */ /* 0x000fe40000000000 */
[----:B--2---:R-:W-:-:S04]  /*1bf0*/  SEL R0, RZ, 0x1, P0 ;  /* 0x00000001ff007807 */ /* 0x004fc80000000000 */
[----:B------:R-:W-:-:S07]  /*1c00*/  LOP3.LUT R8, R8, R0, RZ, 0x3c, !PT ;  /* 0x0000000008087212 */ /* 0x000fce00078e3cff */
.L_x_24:
[----:B------:R-:W-:Y:S01]  /*1c10*/  UMOV UR6, 0x400 ;  /* 0x0000040000067882 */ /* 0x000fe20000000000 */
[----:B------:R-:W-:Y:S01]  /*1c20*/  SHF.L.U32 R0, R12, 0x1f, RZ ;  /* 0x0000001f0c007819 */ /* 0x000fe200000006ff */
[----:B-1----:R-:W-:Y:S02]  /*1c30*/  ULEA UR6, UR47, UR6, 0x18 ;  /* 0x000000062f067291 */ /* 0x002fe4000f8ec0ff */
[----:B------:R-:W-:Y:S02]  /*1c40*/  UISETP.GE.U32.AND UP0, UPT, UR48, 0x3f, UPT ;  /* 0x0000003f3000788c */ /* 0x000fe4000bf06070 */
[----:B------:R-:W-:Y:S02]  /*1c50*/  ULEA UR4, UR7, UR6, 0x3 ;  /* 0x0000000607047291 */ /* 0x000fe4000f8e18ff */
[----:B------:R-:W-:Y:S01]  /*1c60*/  ULEA UR11, UR20, UR44, 0x7 ;  /* 0x0000002c140b7291 */ /* 0x000fe2000f8e38ff */
[----:B------:R-:W-:-:S06]  /*1c70*/  UMOV UR13, URZ ;  /* 0x000000ff000d7c82 */ /* 0x000fcc0008000000 */
[----:B------:R1:W2:Y:S01]  /*1c80*/  SYNCS.PHASECHK.TRANS64.TRYWAIT P0, [UR4+0x60], R0 ;  /* 0x00006000ff0075a7 */ /* 0x0002a20008001104 */
[----:B------:R-:W-:-:S04]  /*1c90*/  ULEA.HI UR4, UR24, UR24, URZ, 0x1 ;  /* 0x0000001818047291 */ /* 0x000fc8000f8f08ff */
[----:B------:R-:W-:-:S04]  /*1ca0*/  USHF.L.U32 UR4, UR4, 0x6, URZ ;  /* 0x0000000604047899 */ /* 0x000fc800080006ff */
[----:B------:R-:W-:-:S04]  /*1cb0*/  ULOP3.LUT UR35, UR4, 0xffffff80, URZ, 0xc0, !UPT ;  /* 0xffffff8004237892 */ /* 0x000fc8000f8ec0ff */
[----:B------:R-:W-:Y:S01]  /*1cc0*/  UIADD3 UR35, UPT, UPT, UR42, UR35, URZ ;  /* 0x000000232a237290 */ /* 0x000fe2000fffe0ff */
[----:B------:R-:W-:Y:S11]  /*1cd0*/  BRA.U !UP0, `(.L_x_26) ;  /* 0x0000000108c47547 */ /* 0x000ff6000b800000 */
[----:B------:R-:W-:Y:S01]  /*1ce0*/  UMOV UR16, UR41 ;  /* 0x0000002900107c82 */ /* 0x000fe20008000000 */
[----:B------:R-:W-:Y:S01]  /*1cf0*/  UMOV UR4, UR7 ;  /* 0x0000000700047c82 */ /* 0x000fe20008000000 */
[----:B------:R-:W-:-:S05]  /*1d00*/  UMOV UR34, URZ ;  /* 0x000000ff00227c82 */ /* 0x000fca0008000000 */
.L_x_32:
[----:B------:R-:W-:Y:S01]  /*1d10*/  ULEA UR33, UR4, UR6, 0x3 ;  /* 0x0000000604217291 */ /* 0x000fe2000f8e18ff */
[----:B------:R-:W-:Y:S01]  /*1d20*/  @P3 MOV R2, 0x8000 ;  /* 0x0000800000023802 */ /* 0x000fe20000000f00 */
[----:B--234-:R-:W-:Y:S10]  /*1d30*/  @P0 BRA `(.L_x_27) ;  /* 0x00000000000c0947 */ /* 0x01cff40003800000 */
[----:B------:R-:W-:-:S04]  /*1d40*/  SHF.L.U32 R3, R12, 0x1f, RZ ;  /* 0x0000001f0c037819 */ /* 0x000fc800000006ff */
[----:B------:R-:W2:Y:S02]  /*1d50*/  SYNCS.PHASECHK.TRANS64.TRYWAIT P0, [UR33+0x60], R3 ;  /* 0x00006003ff0075a7 */ /* 0x000ea40008001121 */
[----:B--2---:R-:W-:Y:S05]  /*1d60*/  @!P0 BRA `(.L_x_28) ;  /* 0x00000070006c8947 */ /* 0x004fea0003800000 */
.L_x_27:
[----:B------:R2:W-:Y:S01]  /*1d70*/  @P3 SYNCS.ARRIVE.TRANS64 RZ, [UR33], R2 ;  /* 0x00000002ffff39a7 */ /* 0x0005e20008000021 */
[----:B------:R-:W-:Y:S02]  /*1d80*/  ULOP3.LUT UR5, UR23, 0x2, URZ, 0xfc, !UPT ;  /* 0x0000000217057892 */ /* 0x000fe4000f8efcff */
[----:B------:R-:W-:Y:S02]  /*1d90*/  UIADD3 UR16, UPT, UPT, UR16, 0x1, URZ ;  /* 0x0000000110107890 */ /* 0x000fe4000fffe0ff */
[----:B------:R-:W-:Y:S02]  /*1da0*/  UISETP.NE.AND UP0, UPT, UR5, 0x2, UPT ;  /* 0x000000020500788c */ /* 0x000fe4000bf05270 */
[----:B------:R-:W-:-:S07]  /*1db0*/  UISETP.NE.AND UP2, UPT, UR16, 0x1, UPT ;  /* 0x000000011000788c */ /* 0x000fce000bf45270 */
[----:B------:R-:W-:Y:S05]  /*1dc0*/  BRA.U UP0, `(.L_x_29) ;  /* 0x0000000100047547 */ /* 0x000fea000b800000 */
[----:B------:R-:W-:Y:S05]  /*1dd0*/  BPT.TRAP 0x1 ;  /* 0x000000040000795c */ /* 0x000fea0000300000 */
.L_x_29:
[----:B------:R-:W-:Y:S04]  /*1de0*/  BSSY.RECONVERGENT B0, `(.L_x_30) ;  /* 0x0000003000007945 */ /* 0x000fe80003800200 */
[----:B------:R-:W-:Y:S05]  /*1df0*/  @!P2 BRA `(.L_x_31) ;  /* 0x000000000004a947 */ /* 0x000fea0003800000 */
[----:B------:R-:W-:Y:S05]  /*1e00*/  BPT.TRAP 0x1 ;  /* 0x000000040000795c */ /* 0x000fea0000300000 */
.L_x_31:
[----:B------:R-:W-:Y:S05]  /*1e10*/  BSYNC.RECONVERGENT B0 ;  /* 0x0000000000007941 */ /* 0x000fea0003800200 */
.L_x_30:
[----:B------:R-:W-:Y:S02]  /*1e20*/  UIADD3 UR5, UPT, UPT, UR4, 0x1, URZ ;  /* 0x0000000104057890 */ /* 0x000fe4000fffe0ff */
[----:B------:R-:W-:Y:S02]  /*1e30*/  UIADD3 UR14, UP1, UPT, UR26, 0x80, URZ ;  /* 0x000000801a0e7890 */ /* 0x000fe4000ff3e0ff */
[----:B------:R-:W-:Y:S02]  /*1e40*/  UISETP.NE.AND UP0, UPT, UR5, 0xc, UPT ;  /* 0x0000000c0500788c */ /* 0x000fe4000bf05270 */
[----:B------:R-:W-:Y:S02]  /*1e50*/  ULOP3.LUT UR33, UR33, 0xfefffff8, URZ, 0xc0, !UPT ;  /* 0xfefffff821217892 */ /* 0x000fe4000f8ec0ff */
[----:B------:R-:W-:Y:S02]  /*1e60*/  USEL UR8, URZ, 0x1, UP0 ;  /* 0x00000001ff087887 */ /* 0x000fe40008000000 */
[----:B------:R-:W-:-:S02]  /*1e70*/  USEL UR7, UR5, URZ, UP0 ;  /* 0x000000ff05077287 */ /* 0x000fc40008000000 */
[----:B------:R-:W-:Y:S02]  /*1e80*/  UIADD3.X UR15, UPT, UPT, URZ, UR27, URZ, UP1, !UPT ;  /* 0x0000001bff0f7290 */ /* 0x000fe40008ffe4ff */
[----:B------:R-:W-:Y:S01]  /*1e90*/  ULEA UR5, UR7, UR6, 0x3 ;  /* 0x0000000607057291 */ /* 0x000fe2000f8e18ff */
[----:B------:R-:W-:Y:S01]  /*1ea0*/  LOP3.LUT R12, R12, UR8, RZ, 0x3c, !PT ;  /* 0x000000080c0c7c12 */ /* 0x000fe2000f8e3cff */
[----:B------:R-:W-:Y:S02]  /*1eb0*/  USHF.L.U32 UR8, UR4, 0xd, URZ ;  /* 0x0000000d04087899 */ /* 0x000fe400080006ff */
[----:B------:R-:W-:Y:S01]  /*1ec0*/  UIADD3 UR4, UP0, UPT, UR26, 0x180, URZ ;  /* 0x000001801a047890 */ /* 0x000fe2000ff1e0ff */
[----:B-1----:R-:W-:Y:S01]  /*1ed0*/  SHF.L.U32 R0, R12, 0x1f, RZ ;  /* 0x0000001f0c007819 */ /* 0x002fe200000006ff */
[----:B------:R-:W-:Y:S02]  /*1ee0*/  ULEA UR32, UR22, UR8, 0x2 ;  /* 0x0000000816207291 */ /* 0x000fe4000f8e10ff */
[----:B------:R-:W-:Y:S01]  /*1ef0*/  UPRMT UR13, URZ, 0x5410, UR21 ;  /* 0x00005410ff0d7896 */ /* 0x000fe20008000015 */
[----:B------:R3:W4:Y:S01]  /*1f00*/  SYNCS.PHASECHK.TRANS64.TRYWAIT P0, [UR5+0x60], R0 ;  /* 0x00006000ff0075a7 */ /* 0x0007220008001105 */
[----:B------:R-:W-:-:S02]  /*1f10*/  UIADD3 UR32, UPT, UPT, UR6, 0x8400, UR32 ;  /* 0x0000840006207890 */ /* 0x000fc4000fffe020 */
[----:B------:R-:W-:Y:S02]  /*1f20*/  UIADD3 UR8, UPT, UPT, UR6, 0x20400, UR8 ;  /* 0x0002040006087890 */ /* 0x000fe4000fffe008 */
[----:B------:R-:W-:Y:S01]  /*1f30*/  UIADD3.X UR5, UPT, UPT, URZ, UR27, URZ, UP0, !UPT ;  /* 0x0000001bff057290 */ /* 0x000fe200087fe4ff */
[----:B------:R-:W-:Y:S01]  /*1f40*/  UMOV UR18, 0x0 ;  /* 0x0000000000127882 */ /* 0x000fe20000000000 */
[----:B------:R-:W-:Y:S01]  /*1f50*/  UMOV UR19, 0x10000000 ;  /* 0x1000000000137882 */ /* 0x000fe20000000000 */
[----:B------:R-:W-:Y:S01]  /*1f60*/  UMOV UR10, UR34 ;  /* 0x00000022000a7c82 */ /* 0x000fe20008000000 */
[----:B------:R-:W-:Y:S01]  /*1f70*/  UMOV UR12, UR36 ;  /* 0x00000024000c7c82 */ /* 0x000fe20008000000 */
[----:B------:R-:W-:Y:S01]  /*1f80*/  UMOV UR9, UR33 ;  /* 0x0000002100097c82 */ /* 0x000fe20008000000 */
[----:B------:R1:W-:Y:S03]  /*1f90*/  UTMALDG.3D.MULTICAST.2CTA [UR32], [UR14], UR13, desc[UR18] ;  /* 0x000012200e0073b4 */ /* 0x0003e6000821180d */
[----:B------:R2:W-:Y:S01]  /*1fa0*/  UTMALDG.3D.2CTA [UR8], [UR4], desc[UR18] ;  /* 0x00001208040075b4 */ /* 0x0005e20008211000 */
[----:B-1----:R-:W-:Y:S01]  /*1fb0*/  UIADD3 UR34, UPT, UPT, UR34, 0x20, URZ ;  /* 0x0000002022227890 */ /* 0x002fe2000fffe0ff */
[----:B------:R-:W-:Y:S01]  /*1fc0*/  UMOV UR13, UR25 ;  /* 0x00000019000d7c82 */ /* 0x000fe20008000000 */
[----:B--2---:R-:W-:Y:S01]  /*1fd0*/  UMOV UR4, UR7 ;  /* 0x0000000700047c82 */ /* 0x004fe20008000000 */
[----:B------:R-:W-:Y:S09]  /*1fe0*/  BRA.U UP2, `(.L_x_32) ;  /* 0xfffffffd02487547 */ /* 0x000ff2000b83ffff */
.L_x_26:
[----:B------:R-:W-:Y:S01]  /*1ff0*/  ULEA UR4, UR7, UR6, 0x3 ;  /* 0x0000000607047291 */ /* 0x000fe2000f8e18ff */
[----:B-1-3--:R-:W-:Y:S01]  /*2000*/  SHF.L.U32 R0, R12, 0x1f, RZ ;  /* 0x0000001f0c007819 */ /* 0x00afe200000006ff */
[----:B------:R-:W-:Y:S01]  /*2010*/  @!P1 SYNCS.ARRIVE.TRANS64.A1T0 RZ, [UR6+0x108], RZ ;  /* 0x000108ffffff99a7 */ /* 0x000fe20008100006 */
[----:B------:R-:W-:-:S06]  /*2020*/  UISETP.GT.AND UP0, UPT, UR40, UR39, UPT ;  /* 0x000000272800728c */ /* 0x000fcc000bf04270 */
[----:B--2-4-:R1:W2:Y:S03]  /*2030*/  SYNCS.PHASECHK.TRANS64.TRYWAIT P0, [UR4+0x60], R0 ;  /* 0x00006000ff0075a7 */ /* 0x0142a60008001104 */
[----:B------:R-:W-:Y:S05]  /*2040*/  BRA.U !UP0, `(.L_x_33) ;  /* 0x0000000108c47547 */ /* 0x000fea000b800000 */
[----:B------:R-:W-:Y:S01]  /*2050*/  UIADD3 UR24, UPT, UPT, UR43, UR13, URZ ;  /* 0x0000000d2b187290 */ /* 0x000fe2000fffe0ff */
[----:B------:R-:W-:-:S11]  /*2060*/  UMOV UR4, UR7 ;  /* 0x0000000700047c82 */ /* 0x000fd60008000000 */
.L_x_39:
[----:B------:R-:W-:Y:S01]  /*2070*/  ULEA UR17, UR4, UR6, 0x3 ;  /* 0x0000000604117291 */ /* 0x000fe2000f8e18ff */
[----:B--2---:R-:W-:Y:S01]  /*2080*/  @P3 MOV R2, 0x8000 ;  /* 0x0000800000023802 */ /* 0x004fe20000000f00 */
[----:B--2-4-:R-:W-:Y:S10]  /*2090*/  @P0 BRA `(.L_x_34) ;  /* 0x00000000000c0947 */ /* 0x014ff40003800000 */
[----:B------:R-:W-:-:S04]  /*20a0*/  SHF.L.U32 R3, R12, 0x1f, RZ ;  /* 0x0000001f0c037819 */ /* 0x000fc800000006ff */
[----:B------:R-:W2:Y:S02]  /*20b0*/  SYNCS.PHASECHK.TRANS64.TRYWAIT P0, [UR17+0x60], R3 ;  /* 0x00006003ff0075a7 */ /* 0x000ea40008001111 */
[----:B--2---:R-:W-:Y:S05]  /*20c0*/  @!P0 BRA `(.L_x_35) ;  /* 0x0000006c00ac8947 */ /* 0x004fea0003800000 */
.L_x_34:
[----:B------:R2:W-:Y:S01]  /*20d0*/  @P3 SYNCS.ARRIVE.TRANS64 RZ, [UR17], R2 ;  /* 0x00000002ffff39a7 */ /* 0x0005e20008000011 */
[----:B------:R-:W-:-:S04]  /*20e0*/  ULOP3.LUT UR5, UR23, 0x2, URZ, 0xfc, !UPT ;  /* 0x0000000217057892 */ /* 0x000fc8000f8efcff */
[----:B------:R-:W-:-:S09]  /*20f0*/  UISETP.NE.AND UP0, UPT, UR5, 0x2, UPT ;  /* 0x000000020500788c */ /* 0x000fd2000bf05270 */
[----:B------:R-:W-:Y:S05]  /*2100*/  BRA.U UP0, `(.L_x_36) ;  /* 0x0000000100047547 */ /* 0x000fea000b800000 */
[----:B------:R-:W-:Y:S05]  /*2110*/  BPT.TRAP 0x1 ;  /* 0x000000040000795c */ /* 0x000fea0000300000 */
.L_x_36:
[----:B------:R-:W-:Y:S04]  /*2120*/  BSSY.RECONVERGENT B0, `(.L_x_37) ;  /* 0x0000003000007945 */ /* 0x000fe80003800200 */
[----:B------:R-:W-:Y:S05]  /*2130*/  @!P2 BRA `(.L_x_38) ;  /* 0x000000000004a947 */ /* 0x000fea0003800000 */
[----:B------:R-:W-:Y:S05]  /*2140*/  BPT.TRAP 0x1 ;  /* 0x000000040000795c */ /* 0x000fea0000300000 */
.L_x_38:
[----:B------:R-:W-:Y:S05]  /*2150*/  BSYNC.RECONVERGENT B0 ;  /* 0x0000000000007941 */ /* 0x000fea0003800200 */
.L_x_37:
[----:B------:R-:W-:Y:S02]  /*2160*/  UIADD3 UR5, UPT, UPT, UR4, 0x1, URZ ;  /* 0x0000000104057890 */ /* 0x000fe4000fffe0ff */
[----:B------:R-:W-:Y:S02]  /*2170*/  USHF.L.U32 UR18, UR13, 0x5, URZ ;  /* 0x000000050d127899 */ /* 0x000fe400080006ff */
[----:B------:R-:W-:Y:S02]  /*2180*/  UISETP.NE.AND UP0, UPT, UR5, 0xc, UPT ;  /* 0x0000000c0500788c */ /* 0x000fe4000bf05270 */
[----:B------:R-:W-:Y:S02]  /*2190*/  ULOP3.LUT UR17, UR17, 0xfefffff8, URZ, 0xc0, !UPT ;  /* 0xfefffff811117892 */ /* 0x000fe4000f8ec0ff */
[----:B------:R-:W-:Y:S02]  /*21a0*/  USEL UR8, URZ, 0x1, UP0 ;  /* 0x00000001ff087887 */ /* 0x000fe40008000000 */
[----:B------:R-:W-:-:S02]  /*21b0*/  USEL UR7, UR5, URZ, UP0 ;  /* 0x000000ff05077287 */ /* 0x000fc40008000000 */
[----:B------:R-:W-:Y:S02]  /*21c0*/  UIADD3 UR14, UP0, UPT, UR26, 0x180, URZ ;  /* 0x000001801a0e7890 */ /* 0x000fe4000ff1e0ff */
        /* <DEDUP_REMOVED lines=9> */
[----:B------:R-:W-:Y:S02]  /*2260*/  UIADD3.X UR5, UPT, UPT, URZ, UR27, URZ, UP1, !UPT ;  /* 0x0000001bff057290 */ /* 0x000fe40008ffe4ff */
[----:B------:R-:W-:Y:S02]  /*2270*/  UIADD3 UR8, UPT, UPT, UR6, 0x20400, UR8 ;  /* 0x0002040006087890 */ /* 0x000fe4000fffe008 */
[----:B------:R-:W-:Y:S01]  /*2280*/  UIADD3.X UR15, UPT, UPT, URZ, UR27, URZ, UP0, !UPT ;  /* 0x0000001bff0f7290 */ /* 0x000fe200087fe4ff */
[----:B------:R-:W-:Y:S01]  /*2290*/  UMOV UR28, 0x0 ;  /* 0x00000000001c7882 */ /* 0x000fe20000000000 */
[----:B------:R-:W-:Y:S01]  /*22a0*/  UMOV UR29, 0x10000000 ;  /* 0x10000000001d7882 */ /* 0x000fe20000000000 */
[----:B------:R-:W-:Y:S01]  /*22b0*/  UMOV UR19, UR35 ;  /* 0x0000002300137c82 */ /* 0x000fe20008000000 */
[----:B------:R-:W-:Y:S01]  /*22c0*/  UMOV UR20, UR36 ;  /* 0x0000002400147c82 */ /* 0x000fe20008000000 */
[----:B------:R-:W-:Y:S01]  /*22d0*/  UMOV UR12, UR36 ;  /* 0x00000024000c7c82 */ /* 0x000fe20008000000 */
[----:B------:R1:W-:Y:S01]  /*22e0*/  UTMALDG.3D.MULTICAST.2CTA [UR16], [UR4], UR10, desc[UR28] ;  /* 0x00001c10040073b4 */ /* 0x0003e2000821180a */
[----:B------:R-:W-:Y:S01]  /*22f0*/  UMOV UR9, UR17 ;  /* 0x0000001100097c82 */ /* 0x000fe20008000000 */
[----:B------:R-:W-:-:S04]  /*2300*/  UIADD3 UR13, UPT, UPT, UR13, 0x1, URZ ;  /* 0x000000010d0d7890 */ /* 0x000fc8000fffe0ff */
[----:B------:R-:W-:Y:S01]  /*2310*/  UISETP.NE.AND UP0, UPT, UR13, UR24, UPT ;  /* 0x000000180d00728c */ /* 0x000fe2000bf05270 */
[----:B-1----:R-:W-:Y:S01]  /*2320*/  UMOV UR10, UR18 ;  /* 0x00000012000a7c82 */ /* 0x002fe20008000000 */
[----:B------:R-:W-:Y:S01]  /*2330*/  UMOV UR4, UR7 ;  /* 0x0000000700047c82 */ /* 0x000fe20008000000 */
[----:B------:R3:W-:Y:S06]  /*2340*/  UTMALDG.3D.2CTA [UR8], [UR14], desc[UR28] ;  /* 0x00001c080e0075b4 */ /* 0x0007ec0008211000 */
[----:B---3--:R-:W-:Y:S05]  /*2350*/  BRA.U UP0, `(.L_x_39) ;  /* 0xfffffffd00447547 */ /* 0x008fea000b83ffff */
.L_x_33:
[C---:B------:R-:W-:Y:S01]  /*2360*/  LEA R3, R11.reuse, UR6, 0x3 ;  /* 0x000000060b037c11 */ /* 0x040fe2000f8e18ff */
[----:B------:R-:W-:Y:S01]  /*2370*/  NOP ;  /* 0x0000000000007918 */ /* 0x000fe20000000000 */
[----:B-1----:R-:W-:Y:S02]  /*2380*/  SHF.L.U32 R0, R10, 0x1f, RZ ;  /* 0x0000001f0a007819 */ /* 0x002fe400000006ff */
[----:B------:R-:W-:Y:S02]  /*2390*/  LEA R4, R11, UR6, 0x4 ;  /* 0x000000060b047c11 */ /* 0x000fe4000f8e20ff */
[----:B--2-4-:R-:W1:Y:S02]  /*23a0*/  SYNCS.PHASECHK.TRANS64.TRYWAIT P0, [R3+URZ+0x110], R0 ;  /* 0x00011000030075a7 */ /* 0x014e6400080011ff */
[----:B-1----:R-:W-:Y:S05]  /*23b0*/  @!P0 BRA `(.L_x_40) ;  /* 0x0000006c00088947 */ /* 0x002fea0003800000 */
.L_x_161:
[----:B------:R-:W2:Y:S01]  /*23c0*/  LDS.128 R4, [R4+0x1a0] ;  /* 0x0001a00004047984 */ /* 0x000ea20000000c00 */
[----:B------:R-:W-:Y:S01]  /*23d0*/  UISETP.GE.AND UP0, UPT, UR45, 0x1, UPT ;  /* 0x000000012d00788c */ /* 0x000fe2000bf06270 */
[----:B------:R-:W-:Y:S01]  /*23e0*/  @!PT LDS RZ, [RZ] ;  /* 0x00000000fffff984 */ /* 0x000fe20000000800 */
[----:B------:R-:W-:Y:S01]  /*23f0*/  @!PT LDS RZ, [RZ] ;  /* 0x00000000fffff984 */ /* 0x000fe20000000800 */
[----:B------:R-:W-:Y:S01]  /*2400*/  @!PT LDS RZ, [RZ] ;  /* 0x00000000fffff984 */ /* 0x000fe20000000800 */
[----:B------:R-:W-:Y:S01]  /*2410*/  @!PT LDS RZ, [RZ] ;  /* 0x00000000fffff984 */ /* 0x000fe20000000800 */
[----:B------:R3:W-:Y:S06]  /*2420*/  MEMBAR.ALL.CTA ;  /* 0x0000000000007992 */ /* 0x0007ec0000008000 */
[----:B---3--:R-:W3:Y:S01]  /*2430*/  FENCE.VIEW.ASYNC.S ;  /* 0x00000000000073c6 */ /* 0x008ee20000000000 */
[----:B--2---:R-:W-:-:S13]  /*2440*/  LOP3.LUT P0, RZ, R6, 0x1, RZ, 0xc0, !PT ;  /* 0x0000000106ff7812 */ /* 0x004fda000780c0ff */
[----:B---3--:R-:W-:Y:S01]  /*2450*/  VOTEU.ANY UP1, P0 ;  /* 0x0000000000ff7886 */ /* 0x008fe20000020100 */
[----:B------:R-:W-:-:S13]  /*2460*/  PLOP3.LUT P0, PT, PT, PT, UP1, 0x80, 0x8 ;  /* 0x000000000008781c */ /* 0x000fda0003f0f018 */
[----:B-1----:R-:W-:Y:S02]  /*2470*/  @P0 LOP3.LUT R0, R5, 0xffff, RZ, 0xc0, !PT ;  /* 0x0000ffff05000812 */ /* 0x002fe400078ec0ff */
[----:B------:R-:W-:Y:S02]  /*2480*/  @P0 MOV R2, R4 ;  /* 0x0000000400020202 */ /* 0x000fe40000000f00 */
[----:B------:R-:W-:Y:S01]  /*2490*/  @P0 R2UR UR5, R0 ;  /* 0x00000000000502ca */ /* 0x000fe200000e0000 */
[----:B------:R-:W-:Y:S01]  /*24a0*/  VIADD R0, R3, 0x120 ;  /* 0x0000012003007836 */ /* 0x000fe20000000000 */
[----:B------:R-:W-:Y:S02]  /*24b0*/  @P0 SHF.R.U32.HI R4, RZ, 0x10, R5 ;  /* 0x00000010ff040819 */ /* 0x000fe40000011605 */
[----:B------:R-:W-:Y:S02]  /*24c0*/  @P0 R2UR UR8, R2 ;  /* 0x00000000020802ca */ /* 0x000fe400000e0000 */
[----:B------:R-:W-:-:S02]  /*24d0*/  PRMT R0, RZ, 0x654, R0 ;  /* 0x00000654ff007816 */ /* 0x000fc40000000000 */
[----:B------:R-:W-:Y:S02]  /*24e0*/  @P0 R2UR UR4, R4 ;  /* 0x00000000040402ca */ /* 0x000fe400000e0000 */
[----:B------:R1:W-:Y:S03]  /*24f0*/  SYNCS.ARRIVE.TRANS64.RED.A1T0 RZ, [R0+URZ], RZ ;  /* 0x000000ff00ff79a7 */ /* 0x0003e600081004ff */
[----:B------:R-:W-:-:S04]  /*2500*/  @UP1 UMOV UR30, UR5 ;  /* 0x00000005001e1c82 */ /* 0x000fc80008000000 */
[----:B------:R-:W-:-:S04]  /*2510*/  @UP1 UMOV UR31, UR8 ;  /* 0x00000008001f1c82 */ /* 0x000fc80008000000 */
[----:B------:R-:W-:Y:S01]  /*2520*/  @UP1 UMOV UR36, UR4 ;  /* 0x0000000400241c82 */ /* 0x000fe20008000000 */
[----:B------:R-:W-:Y:S05]  /*2530*/  BRA.U !UP0, `(.L_x_41) ;  /* 0x0000000108d47547 */ /* 0x000fea000b800000 */
[----:B------:R-:W2:Y:S01]  /*2540*/  LDCU.128 UR12, c[0x0][0xb10] ;  /* 0x00016200ff0c77ac */ /* 0x000ea20008000c00 */
[----:B------:R-:W3:Y:S01]  /*2550*/  LDCU UR24, c[0x0][0xb20] ;  /* 0x00016400ff1877ac */ /* 0x000ee20008000800 */
[----:B------:R-:W4:Y:S01]  /*2560*/  LDCU UR20, c[0x0][0xb0c] ;  /* 0x00016180ff1477ac */ /* 0x000f220008000800 */
[----:B------:R-:W1:Y:S01]  /*2570*/  LDCU.64 UR10, c[0x0][0xb28] ;  /* 0x00016500ff0a77ac */ /* 0x000e620008000a00 */
[----:B------:R-:W-:Y:S02]  /*2580*/  UISETP.NE.AND UP3, UPT, UR45, 0x1, UPT ;  /* 0x000000012d00788c */ /* 0x000fe4000bf65270 */
[----:B--2---:R-:W-:Y:S02]  /*2590*/  UIMAD.WIDE.U32 UR8, UR37, UR15, URZ ;  /* 0x0000000f250872a5 */ /* 0x004fe4000f8e00ff */
[----:B------:R-:W-:Y:S02]  /*25a0*/  UIMAD.WIDE.U32 UR4, UR38, UR12, URZ ;  /* 0x0000000c260472a5 */ /* 0x000fe4000f8e00ff */
[----:B------:R-:W-:-:S02]  /*25b0*/  UISETP.NE.AND UP0, UPT, UR14, 0x1, UPT ;  /* 0x000000010e00788c */ /* 0x000fc4000bf05270 */
[----:B------:R-:W-:Y:S01]  /*25c0*/  UIMAD.WIDE.U32 UR28, UR30, UR15, URZ ;  /* 0x0000000f1e1c72a5 */ /* 0x000fe2000f8e00ff */
[----:B------:R-:W-:Y:S02]  /*25d0*/  UMOV UR8, UR9 ;  /* 0x0000000900087c82 */ /* 0x000fe40008000000 */
[----:B------:R-:W-:Y:S01]  /*25e0*/  UMOV UR4, UR5 ;  /* 0x0000000500047c82 */ /* 0x000fe20008000000 */
[----:B---3--:R-:W-:Y:S02]  /*25f0*/  USHF.R.U32.HI UR8, URZ, UR24, UR8 ;  /* 0x00000018ff087299 */ /* 0x008fe40008011608 */
[----:B----4-:R-:W-:Y:S02]  /*2600*/  UISETP.NE.AND UP2, UPT, UR20, 0x1, UPT ;  /* 0x000000011400788c */ /* 0x010fe4000bf45270 */
[----:B------:R-:W-:Y:S02]  /*2610*/  USHF.R.U32.HI UR4, URZ, UR13, UR4 ;  /* 0x0000000dff047299 */ /* 0x000fe40008011604 */
[----:B------:R-:W-:-:S02]  /*2620*/  USEL UR5, UR37, UR8, !UP0 ;  /* 0x0000000825057287 */ /* 0x000fc4000c000000 */
[----:B------:R-:W-:Y:S02]  /*2630*/  USEL UR8, UR38, UR4, !UP2 ;  /* 0x0000000426087287 */ /* 0x000fe4000d000000 */
[----:B-1----:R-:W-:Y:S01]  /*2640*/  UIMAD.WIDE.U32 UR16, UR5, UR10, URZ ;  /* 0x0000000a051072a5 */ /* 0x002fe2000f8e00ff */
[----:B------:R-:W-:Y:S01]  /*2650*/  UMOV UR4, UR29 ;  /* 0x0000001d00047c82 */ /* 0x000fe20008000000 */
[----:B------:R-:W-:Y:S02]  /*2660*/  UIMAD.WIDE.U32 UR18, UR31, UR12, URZ ;  /* 0x0000000c1f1272a5 */ /* 0x000fe4000f8e00ff */
[----:B------:R-:W-:-:S03]  /*2670*/  UIMAD.WIDE.U32 UR28, UR8, UR10, URZ ;  /* 0x0000000a081c72a5 */ /* 0x000fc6000f8e00ff */
[----:B------:R-:W-:Y:S01]  /*2680*/  UMOV UR16, UR17 ;  /* 0x0000001100107c82 */ /* 0x000fe20008000000 */
[----:B------:R-:W-:Y:S02]  /*2690*/  USHF.R.U32.HI UR4, URZ, UR24, UR4 ;  /* 0x00000018ff047299 */ /* 0x000fe40008011604 */
[----:B------:R-:W-:Y:S01]  /*26a0*/  @UP3 USHF.R.U32.HI UR5, URZ, UR11, UR16 ;  /* 0x0000000bff053299 */ /* 0x000fe20008011610 */
[----:B------:R-:W-:Y:S01]  /*26b0*/  UMOV UR18, UR19 ;  /* 0x0000001300127c82 */ /* 0x000fe20008000000 */
[----:B------:R-:W-:Y:S01]  /*26c0*/  UMOV UR28, UR29 ;  /* 0x0000001d001c7c82 */ /* 0x000fe20008000000 */
[----:B------:R-:W-:Y:S02]  /*26d0*/  USHF.R.U32.HI UR13, URZ, UR13, UR18 ;  /* 0x0000000dff0d7299 */ /* 0x000fe40008011612 */
[----:B------:R-:W-:Y:S02]  /*26e0*/  USEL UR4, UR30, UR4, !UP0 ;  /* 0x000000041e047287 */ /* 0x000fe4000c000000 */
[----:B------:R-:W-:-:S02]  /*26f0*/  @UP3 USHF.R.U32.HI UR8, URZ, UR11, UR28 ;  /* 0x0000000bff083299 */ /* 0x000fc4000801161c */
[----:B------:R-:W-:Y:S02]  /*2700*/  UIMAD UR9, UR45, UR5, URZ ;  /* 0x000000052d0972a4 */ /* 0x000fe4000f8e02ff */
[----:B------:R-:W-:Y:S02]  /*2710*/  USEL UR5, UR31, UR13, !UP2 ;  /* 0x0000000d1f057287 */ /* 0x000fe4000d000000 */
[----:B------:R-:W-:Y:S02]  /*2720*/  UIMAD UR12, UR45, UR8, URZ ;  /* 0x000000082d0c72a4 */ /* 0x000fe4000f8e02ff */
[----:B------:R-:W-:Y:S02]  /*2730*/  UISETP.GE.AND UP0, UPT, UR4, UR9, UPT ;  /* 0x000000090400728c */ /* 0x000fe4000bf06270 */
[----:B------:R-:W-:Y:S02]  /*2740*/  UIMAD.WIDE.U32 UR16, UR4, UR10, URZ ;  /* 0x0000000a041072a5 */ /* 0x000fe4000f8e00ff */
[----:B------:R-:W-:-:S02]  /*2750*/  UISETP.GE.OR UP0, UPT, UR5, UR12, UP0 ;  /* 0x0000000c0500728c */ /* 0x000fc40008706670 */
        /* <DEDUP_REMOVED lines=19> */
.L_x_41:
[----:B------:R-:W2:Y:S02]  /*2890*/  LDCU UR4, c[0x0][0xb30] ;  /* 0x00016600ff0477ac */ /* 0x000ea40008000800 */
[----:B--2---:R-:W-:-:S09]  /*28a0*/  UISETP.NE.AND UP0, UPT, UR4, 0x1, UPT ;  /* 0x000000010400788c */ /* 0x004fd2000bf05270 */
        /* <DEDUP_REMOVED lines=18> */
.L_x_42:
[----:B------:R-:W-:Y:S01]  /*29d0*/  VIADD R11, R11, 0x1 ;  /* 0x000000010b0b7836 */ /* 0x000fe20000000000 */
[----:B------:R-:W-:Y:S01]  /*29e0*/  R2UR UR4, R57 ;  /* 0x00000000390472ca */ /* 0x000fe200000e0000 */
[----:B------:R-:W-:Y:S01]  /*29f0*/  UIADD3 UR20, UPT, UPT, UR30, UR63, URZ ;  /* 0x0000003f1e147290 */ /* 0x000fe2000fffe0ff */
[----:B------:R-:W-:Y:S02]  /*2a00*/  PLOP3.LUT P1, PT, PT, PT, PT, 0x80, 0x8 ;  /* 0x000000000008781c */ /* 0x000fe40003f2f070 */
[----:B------:R-:W-:-:S04]  /*2a10*/  ISETP.NE.AND P0, PT, R11, 0x2, PT ;  /* 0x000000020b00780c */ /* 0x000fc80003f05270 */
[----:B-1----:R-:W-:Y:S02]  /*2a20*/  SEL R0, RZ, 0x1, P0 ;  /* 0x00000001ff007807 */ /* 0x002fe40000000000 */
[----:B------:R-:W-:Y:S02]  /*2a30*/  SEL R11, R11, RZ, P0 ;  /* 0x000000ff0b0b7207 */ /* 0x000fe40000000000 */
[----:B------:R-:W-:Y:S01]  /*2a40*/  LOP3.LUT R10, R10, R0, RZ, 0x3c, !PT ;  /* 0x000000000a0a7212 */ /* 0x000fe200078e3cff */
[----:B------:R-:W-:Y:S01]  /*2a50*/  UIADD3 UR24, UPT, UPT, UR31, UR4, URZ ;  /* 0x000000041f187290 */ /* 0x000fe2000fffe0ff */
[----:B------:R-:W-:Y:S11]  /*2a60*/  BRA.U UP1, `(.L_x_43) ;  /* 0xfffffff101287547 */ /* 0x000ff6000b83ffff */
[----:B------:R-:W-:Y:S01]  /*2a70*/  UIADD3 UR8, UPT, UPT, UR6, 0x60, URZ ;  /* 0x0000006006087890 */ /* 0x000fe2000fffe0ff */
[----:B------:R-:W-:-:S03]  /*2a80*/  SHF.L.U32 R2, R12, 0x1f, RZ ;  /* 0x0000001f0c027819 */ /* 0x000fc600000006ff */
[----:B------:R-:W-:-:S09]  /*2a90*/  ULEA UR4, UR7, UR8, 0x3 ;  /* 0x0000000807047291 */ /* 0x000fd2000f8e18ff */
[----:B------:R-:W1:Y:S02]  /*2aa0*/  SYNCS.PHASECHK.TRANS64.TRYWAIT P0, [UR4], R2 ;  /* 0x00000002ff0075a7 */ /* 0x000e640008001104 */
[----:B-1----:R-:W-:Y:S05]  /*2ab0*/  @!P0 BRA `(.L_x_44) ;  /* 0x00000064005c8947 */ /* 0x002fea0003800000 */
.L_x_163:
[----:B------:R-:W-:-:S04]  /*2ac0*/  UIADD3 UR4, UPT, UPT, UR7, 0x1, URZ ;  /* 0x0000000107047890 */ /* 0x000fc8000fffe0ff */
[----:B------:R-:W-:-:S04]  /*2ad0*/  UISETP.NE.AND UP0, UPT, UR4, 0xc, UPT ;  /* 0x0000000c0400788c */ /* 0x000fc8000bf05270 */
[----:B------:R-:W-:Y:S02]  /*2ae0*/  USEL UR6, URZ, 0x1, UP0 ;  /* 0x00000001ff067887 */ /* 0x000fe40008000000 */
[----:B------:R-:W-:-:S04]  /*2af0*/  USEL UR4, UR4, URZ, UP0 ;  /* 0x000000ff04047287 */ /* 0x000fc80008000000 */
[----:B------:R-:W-:Y:S01]  /*2b00*/  ULEA UR5, UR4, UR8, 0x3 ;  /* 0x0000000804057291 */ /* 0x000fe2000f8e18ff */
[----:B-1----:R-:W-:-:S04]  /*2b10*/  LOP3.LUT R2, R12, UR6, RZ, 0x3c, !PT ;  /* 0x000000060c027c12 */ /* 0x002fc8000f8e3cff */
[----:B------:R-:W-:-:S04]  /*2b20*/  SHF.L.U32 R3, R2, 0x1f, RZ ;  /* 0x0000001f02037819 */ /* 0x000fc800000006ff */
[----:B------:R-:W1:Y:S02]  /*2b30*/  SYNCS.PHASECHK.TRANS64.TRYWAIT P0, [UR5], R3 ;  /* 0x00000003ff0075a7 */ /* 0x000e640008001105 */
[----:B-1----:R-:W-:Y:S05]  /*2b40*/  @!P0 BRA `(.L_x_45) ;  /* 0x0000006400508947 */ /* 0x002fea0003800000 */
.L_x_165:
[----:B------:R-:W-:-:S04]  /*2b50*/  UIADD3 UR4, UPT, UPT, UR4, 0x1, URZ ;  /* 0x0000000104047890 */ /* 0x000fc8000fffe0ff */
[----:B------:R-:W-:-:S04]  /*2b60*/  UISETP.NE.AND UP0, UPT, UR4, 0xc, UPT ;  /* 0x0000000c0400788c */ /* 0x000fc8000bf05270 */
[----:B------:R-:W-:Y:S02]  /*2b70*/  USEL UR6, URZ, 0x1, UP0 ;  /* 0x00000001ff067887 */ /* 0x000fe40008000000 */
[----:B------:R-:W-:-:S04]  /*2b80*/  USEL UR4, UR4, URZ, UP0 ;  /* 0x000000ff04047287 */ /* 0x000fc80008000000 */
[----:B------:R-:W-:Y:S01]  /*2b90*/  ULEA UR5, UR4, UR8, 0x3 ;  /* 0x0000000804057291 */ /* 0x000fe2000f8e18ff */
[----:B------:R-:W-:-:S04]  /*2ba0*/  LOP3.LUT R2, R2, UR6, RZ, 0x3c, !PT ;  /* 0x0000000602027c12 */ /* 0x000fc8000f8e3cff */
[----:B-1----:R-:W-:-:S04]  /*2bb0*/  SHF.L.U32 R3, R2, 0x1f, RZ ;  /* 0x0000001f02037819 */ /* 0x002fc800000006ff */
[----:B------:R-:W1:Y:S02]  /*2bc0*/  SYNCS.PHASECHK.TRANS64.TRYWAIT P0, [UR5], R3 ;  /* 0x00000003ff0075a7 */ /* 0x000e640008001105 */
[----:B-1----:R-:W-:Y:S05]  /*2bd0*/  @!P0 BRA `(.L_x_46) ;  /* 0x0000006400448947 */ /* 0x002fea0003800000 */
.L_x_167:
        /* <DEDUP_REMOVED lines=9> */
.L_x_169:
        /* <DEDUP_REMOVED lines=9> */
.L_x_171:
        /* <DEDUP_REMOVED lines=9> */
.L_x_173:
        /* <DEDUP_REMOVED lines=9> */
.L_x_175:
        /* <DEDUP_REMOVED lines=9> */
.L_x_177:
        /* <DEDUP_REMOVED lines=9> */
.L_x_179:
        /* <DEDUP_REMOVED lines=9> */
.L_x_181:
        /* <DEDUP_REMOVED lines=9> */
.L_x_183:
[----:B------:R-:W-:-:S04]  /*3060*/  UIADD3 UR4, UPT, UPT, UR4, 0x1, URZ ;  /* 0x0000000104047890 */ /* 0x000fc8000fffe0ff */
[----:B------:R-:W-:-:S04]  /*3070*/  UISETP.NE.AND UP0, UPT, UR4, 0xc, UPT ;  /* 0x0000000c0400788c */ /* 0x000fc8000bf05270 */
[----:B------:R-:W-:Y:S02]  /*3080*/  USEL UR5, URZ, 0x1, UP0 ;  /* 0x00000001ff057887 */ /* 0x000fe40008000000 */
[----:B------:R-:W-:-:S04]  /*3090*/  USEL UR4, UR4, URZ, UP0 ;  /* 0x000000ff04047287 */ /* 0x000fc80008000000 */
[----:B------:R-:W-:Y:S01]  /*30a0*/  ULEA UR4, UR4, UR8, 0x3 ;  /* 0x0000000804047291 */ /* 0x000fe2000f8e18ff */
[----:B------:R-:W-:-:S04]  /*30b0*/  LOP3.LUT R2, R2, UR5, RZ, 0x3c, !PT ;  /* 0x0000000502027c12 */ /* 0x000fc8000f8e3cff */
[----:B------:R-:W-:Y:S01]  /*30c0*/  SHF.L.U32 R2, R2, 0x1f, RZ ;  /* 0x0000001f02027819 */ /* 0x000fe200000006ff */
[----:B-1----:R-:W-:-:S07]  /*30d0*/  IMAD.U32 R0, RZ, RZ, UR4 ;  /* 0x00000004ff007e24 */ /* 0x002fce000f8e00ff */
.L_x_55:
[----:B-1----:R1:W2:Y:S02]  /*30e0*/  SYNCS.PHASECHK.TRANS64.TRYWAIT P0, [R0+URZ], R2 ;  /* 0x00000002000075a7 */ /* 0x0022a400080011ff */
[----:B--2---:R-:W-:Y:S05]  /*30f0*/  @!P0 NANOSLEEP.SYNCS 0x989680 ;  /* 0x009896800000895d */ /* 0x004fea0003900000 */
[----:B------:R-:W2:Y:S02]  /*3100*/  @!P0 SYNCS.PHASECHK.TRANS64 P0, [R0+URZ], R2 ;  /* 0x00000002000085a7 */ /* 0x000ea400080010ff */
[----:B--2---:R-:W-:Y:S05]  /*3110*/  @P0 EXIT ;  /* 0x000000000000094d */ /* 0x004fea0003800000 */
[----:B------:R-:W-:Y:S05]  /*3120*/  BRA `(.L_x_55) ;  /* 0xfffffffc00ec7947 */ /* 0x000fea000383ffff */
.L_x_23:
[----:B------:R-:W-:-:S04]  /*3130*/  UISETP.NE.AND UP0, UPT, UR47, URZ, UPT ;  /* 0x000000ff2f00728c */ /* 0x000fc8000bf05270 */
[----:B------:R-:W-:-:S09]  /*3140*/  UISETP.NE.OR UP0, UPT, UR23, 0x1, UP0 ;  /* 0x000000011700788c */ /* 0x000fd20008705670 */
[----:B------:R-:W-:Y:S05]  /*3150*/  BRA.U UP0, `(.L_x_56) ;  /* 0x0000000500487547 */ /* 0x000fea000b800000 */
[----:B------:R-:W-:Y:S01]  /*3160*/  ISETP.GE.U32.AND P2, PT, R0, 0x8, PT ;  /* 0x000000080000780c */ /* 0x000fe20003f46070 */
[----:B------:R-:W-:Y:S01]  /*3170*/  IMAD.MOV.U32 R12, RZ, RZ, 0x1 ;  /* 0x00000001ff0c7424 */ /* 0x000fe200078e00ff */
[----:B------:R-:W-:Y:S02]  /*3180*/  CS2R R10, SRZ ;  /* 0x00000000000a7805 */ /* 0x000fe4000001ff00 */
[----:B------:R-:W-:Y:S01]  /*3190*/  CS2R R8, SRZ ;  /* 0x0000000000087805 */ /* 0x000fe2000001ff00 */
[----:B------:R-:W-:Y:S01]  /*31a0*/  UMOV UR6, 0x400 ;  /* 0x0000040000067882 */ /* 0x000fe20000000000 */
[----:B------:R-:W-:Y:S01]  /*31b0*/  UMOV UR5, URZ ;  /* 0x000000ff00057c82 */ /* 0x000fe20008000000 */
[----:B------:R-:W-:-:S12]  /*31c0*/  ULEA UR6, UR47, UR6, 0x18 ;  /* 0x000000062f067291 */ /* 0x000fd8000f8ec0ff */
.L_x_60:
[----:B------:R-:W-:Y:S02]  /*31d0*/  LEA R2, R8, UR6, 0x3 ;  /* 0x0000000608027c11 */ /* 0x000fe4000f8e18ff */
[----:B------:R-:W-:-:S03]  /*31e0*/  SHF.L.U32 R4, R9, 0x1f, RZ ;  /* 0x0000001f09047819 */ /* 0x000fc600000006ff */
[----:B------:R-:W-:Y:S01]  /*31f0*/  VIADD R5, R2, 0x180 ;  /* 0x0000018002057836 */ /* 0x000fe20000000000 */
[----:B------:R-:W2:Y:S02]  /*3200*/  SYNCS.PHASECHK.TRANS64.TRYWAIT P0, [R2+URZ+0x170], R4 ;  /* 0x00017004020075a7 */ /* 0x000ea400080011ff */
[----:B--2---:R-:W-:Y:S05]  /*3210*/  @!P0 BRA `(.L_x_57) ;  /* 0x00000060008c8947 */ /* 0x004fea0003800000 */
.L_x_184:
[----:B------:R-:W-:Y:S01]  /*3220*/  ULEA UR4, UR5, UR6, 0x3 ;  /* 0x0000000605047291 */ /* 0x000fe2000f8e18ff */
[----:B--2---:R-:W-:Y:S01]  /*3230*/  PRMT R2, RZ, 0x654, R5 ;  /* 0x00000654ff027816 */ /* 0x004fe20000000005 */
[----:B------:R-:W-:Y:S01]  /*3240*/  @!P2 IMAD.MOV.U32 R4, RZ, RZ, 0x10 ;  /* 0x00000010ff04a424 */ /* 0x000fe200078e00ff */
[----:B------:R-:W-:Y:S01]  /*3250*/  SHF.L.U32 R5, R12, 0x1f, RZ ;  /* 0x0000001f0c057819 */ /* 0x000fe200000006ff */
[----:B------:R-:W-:Y:S01]  /*3260*/  UIADD3 UR7, UPT, UPT, UR4, 0x110, URZ ;  /* 0x0000011004077890 */ /* 0x000fe2000fffe0ff */
[----:B------:R2:W-:Y:S05]  /*3270*/  SYNCS.ARRIVE.TRANS64.RED.A1T0 RZ, [R2+URZ], RZ ;  /* 0x000000ff02ff79a7 */ /* 0x0005ea00081004ff */
[----:B------:R-:W-:Y:S01]  /*3280*/  IMAD.U32 R6, RZ, RZ, UR7 ;  /* 0x00000007ff067e24 */ /* 0x000fe2000f8e00ff */
[----:B------:R-:W3:Y:S04]  /*3290*/  SYNCS.PHASECHK.TRANS64.TRYWAIT P0, [UR4+0x120], R5 ;  /* 0x00012005ff0075a7 */ /* 0x000ee80008001104 */
[----:B------:R-:W-:Y:S01]  /*32a0*/  PRMT R6, R0, 0x654, R6 ;  /* 0x0000065400067816 */ /* 0x000fe20000000006 */
[----:B--23--:R-:W-:Y:S06]  /*32b0*/  @!P0 BRA `(.L_x_58) ;  /* 0x0000006000788947 */ /* 0x00cfec0003800000 */
.L_x_186:
[----:B------:R-:W-:Y:S01]  /*32c0*/  ULEA UR8, UR5, UR6, 0x4 ;  /* 0x0000000605087291 */ /* 0x000fe2000f8e20ff */
[----:B------:R-:W-:Y:S01]  /*32d0*/  SEL R3, R6, R3, !P2 ;  /* 0x0000000306037207 */ /* 0x000fe20005000000 */
[----:B------:R-:W-:Y:S01]  /*32e0*/  UIADD3 UR9, UPT, UPT, UR4, 0x110, URZ ;  /* 0x0000011004097890 */ /* 0x000fe2000fffe0ff */
[----:B--2---:R-:W-:Y:S01]  /*32f0*/  LEA R2, R11, UR6, 0x3 ;  /* 0x000000060b027c11 */ /* 0x004fe2000f8e18ff */
[----:B------:R-:W-:Y:S01]  /*3300*/  UIADD3 UR8, UPT, UPT, UR8, 0x1a0, URZ ;  /* 0x000001a008087890 */ /* 0x000fe2000fffe0ff */
[----:B------:R2:W-:Y:S01]  /*3310*/  @!P2 SYNCS.ARRIVE.TRANS64.RED RZ, [R3+URZ], R4 ;  /* 0x0000000403ffa9a7 */ /* 0x0005e200080004ff */
[----:B------:R-:W-:Y:S01]  /*3320*/  UIADD3 UR4, UPT, UPT, UR5, 0x1, URZ ;  /* 0x0000000105047890 */ /* 0x000fe2000fffe0ff */
[----:B------:R-:W-:-:S03]  /*3330*/  VIADD R8, R8, 0x1 ;  /* 0x0000000108087836 */ /* 0x000fc60000000000 */
[----:B------:R-:W-:Y:S02]  /*3340*/  UISETP.NE.AND UP0, UPT, UR4, 0x2, UPT ;  /* 0x000000020400788c */ /* 0x000fe4000bf05270 */
[----:B------:R-:W-:Y:S01]  /*3350*/  ISETP.NE.AND P0, PT, R8, 0x2, PT ;  /* 0x000000020800780c */ /* 0x000fe20003f05270 */
[----:B------:R-:W-:Y:S06]  /*3360*/  UGETNEXTWORKID.BROADCAST [UR8], [UR9] ;  /* 0x00000000080073ca */ /* 0x000fec0008000100 */
[----:B------:R-:W-:Y:S02]  /*3370*/  USEL UR7, URZ, 0x1, UP0 ;  /* 0x00000001ff077887 */ /* 0x000fe40008000000 */
[----:B------:R-:W-:-:S04]  /*3380*/  USEL UR5, UR4, URZ, UP0 ;  /* 0x000000ff04057287 */ /* 0x000fc80008000000 */
[----:B------:R-:W-:Y:S02]  /*3390*/  LOP3.LUT R12, R12, UR7, RZ, 0x3c, !PT ;  /* 0x000000070c0c7c12 */ /* 0x000fe4000f8e3cff */
[----:B--2---:R-:W-:-:S04]  /*33a0*/  SHF.L.U32 R4, R10, 0x1f, RZ ;  /* 0x0000001f0a047819 */ /* 0x004fc800000006ff */
[----:B------:R-:W2:Y:S02]  /*33b0*/  SYNCS.PHASECHK.TRANS64.TRYWAIT P1, [R2+URZ+0x110], R4 ;  /* 0x00011004020075a7 */ /* 0x000ea400080211ff */
[----:B--2---:R-:W-:Y:S05]  /*33c0*/  @!P1 BRA `(.L_x_59) ;  /* 0x00000060004c9947 */ /* 0x004fea0003800000 */
.L_x_187:
[C---:B--2---:R-:W-:Y:S01]  /*33d0*/  LEA R4, R11.reuse, UR6, 0x4 ;  /* 0x000000060b047c11 */ /* 0x044fe2000f8e20ff */
[----:B------:R-:W-:Y:S01]  /*33e0*/  VIADD R2, R2, 0x120 ;  /* 0x0000012002027836 */ /* 0x000fe20000000000 */
[----:B------:R-:W-:Y:S01]  /*33f0*/  SEL R8, R8, RZ, P0 ;  /* 0x000000ff08087207 */ /* 0x000fe20000000000 */
[----:B------:R-:W-:-:S03]  /*3400*/  VIADD R11, R11, 0x1 ;  /* 0x000000010b0b7836 */ /* 0x000fc60000000000 */
[----:B------:R-:W2:Y:S01]  /*3410*/  LDS.128 R4, [R4+0x1a0] ;  /* 0x0001a00004047984 */ /* 0x000ea20000000c00 */
[----:B------:R-:W-:Y:S02]  /*3420*/  PRMT R2, RZ, 0x654, R2 ;  /* 0x00000654ff027816 */ /* 0x000fe40000000002 */
[C---:B------:R-:W-:Y:S01]  /*3430*/  ISETP.NE.AND P1, PT, R11.reuse, 0x2, PT ;  /* 0x000000020b00780c */ /* 0x040fe20003f25270 */
[----:B------:R-:W-:Y:S01]  /*3440*/  @!PT LDS RZ, [RZ] ;  /* 0x00000000fffff984 */ /* 0x000fe20000000800 */
[----:B------:R-:W-:Y:S01]  /*3450*/  @!PT LDS RZ, [RZ] ;  /* 0x00000000fffff984 */ /* 0x000fe20000000800 */
[----:B------:R-:W-:Y:S01]  /*3460*/  @!PT LDS RZ, [RZ] ;  /* 0x00000000fffff984 */ /* 0x000fe20000000800 */
[----:B------:R-:W-:Y:S01]  /*3470*/  @!PT LDS RZ, [RZ] ;  /* 0x00000000fffff984 */ /* 0x000fe20000000800 */
[----:B------:R3:W-:Y:S06]  /*3480*/  MEMBAR.ALL.CTA ;  /* 0x0000000000007992 */ /* 0x0007ec0000008000 */
[----:B---3--:R-:W3:Y:S01]  /*3490*/  FENCE.VIEW.ASYNC.S ;  /* 0x00000000000073c6 */ /* 0x008ee20000000000 */
[----:B------:R-:W-:Y:S01]  /*34a0*/  SEL R11, R11, RZ, P1 ;  /* 0x000000ff0b0b7207 */ /* 0x000fe20000800000 */
[----:B---3--:R3:W-:Y:S01]  /*34b0*/  SYNCS.ARRIVE.TRANS64.RED.A1T0 RZ, [R2+URZ], RZ ;  /* 0x000000ff02ff79a7 */ /* 0x0087e200081004ff */
[----:B--2---:R-:W-:-:S02]  /*34c0*/  LOP3.LUT P3, RZ, R6, 0x1, RZ, 0xc0, !PT ;  /* 0x0000000106ff7812 */ /* 0x004fc4000786c0ff */
[----:B------:R-:W-:-:S04]  /*34d0*/  SEL R4, RZ, 0x1, P1 ;  /* 0x00000001ff047807 */ /* 0x000fc80000800000 */
[----:B------:R-:W-:Y:S02]  /*34e0*/  LOP3.LUT R10, R10, R4, RZ, 0x3c, !PT ;  /* 0x000000040a0a7212 */ /* 0x000fe400078e3cff */
[----:B---3--:R-:W-:-:S04]  /*34f0*/  SEL R2, RZ, 0x1, P0 ;  /* 0x00000001ff027807 */ /* 0x008fc80000000000 */
[----:B------:R-:W-:Y:S01]  /*3500*/  LOP3.LUT R9, R9, R2, RZ, 0x3c, !PT ;  /* 0x0000000209097212 */ /* 0x000fe200078e3cff */
[----:B------:R-:W-:Y:S06]  /*3510*/  @P3 BRA `(.L_x_60) ;  /* 0xfffffffc002c3947 */ /* 0x000fec000383ffff */
[----:B------:R-:W-:Y:S01]  /*3520*/  ULEA UR4, UR5, UR6, 0x3 ;  /* 0x0000000605047291 */ /* 0x000fe2000f8e18ff */
[----:B------:R-:W-:-:S08]  /*3530*/  SHF.L.U32 R2, R12, 0x1f, RZ ;  /* 0x0000001f0c027819 */ /* 0x000fd000000006ff */
[----:B------:R-:W2:Y:S02]  /*3540*/  SYNCS.PHASECHK.TRANS64 P0, [UR4+0x120], R2 ;  /* 0x00012002ff0075a7 */ /* 0x000ea40008001004 */
[----:B--2---:R-:W-:Y:S05]  /*3550*/  @P0 BRA `(.L_x_61) ;  /* 0x0000000000080947 */ /* 0x004fea0003800000 */
[----:B------:R-:W2:Y:S02]  /*3560*/  SYNCS.PHASECHK.TRANS64.TRYWAIT P0, [UR4+0x120], R2 ;  /* 0x00012002ff0075a7 */ /* 0x000ea40008001104 */
[----:B--2---:R-:W-:Y:S05]  /*3570*/  @!P0 BRA `(.L_x_62) ;  /* 0x0000005c00f48947 */ /* 0x004fea0003800000 */
.L_x_61:
[----:B------:R-:W-:-:S04]  /*3580*/  UIADD3 UR7, UPT, UPT, UR5, 0x1, URZ ;  /* 0x0000000105077890 */ /* 0x000fc8000fffe0ff */
[----:B------:R-:W-:-:S04]  /*3590*/  UISETP.NE.AND UP0, UPT, UR7, 0x2, UPT ;  /* 0x000000020700788c */ /* 0x000fc8000bf05270 */
[----:B------:R-:W-:Y:S02]  /*35a0*/  USEL UR8, URZ, 0x1, UP0 ;  /* 0x00000001ff087887 */ /* 0x000fe40008000000 */
[----:B------:R-:W-:-:S04]  /*35b0*/  USEL UR7, UR7, URZ, UP0 ;  /* 0x000000ff07077287 */ /* 0x000fc80008000000 */
[----:B------:R-:W-:Y:S01]  /*35c0*/  ULEA UR7, UR7, UR6, 0x3 ;  /* 0x0000000607077291 */ /* 0x000fe2000f8e18ff */
[----:B--2---:R-:W-:-:S04]  /*35d0*/  LOP3.LUT R2, R12, UR8, RZ, 0x3c, !PT ;  /* 0x000000080c027c12 */ /* 0x004fc8000f8e3cff */
[----:B------:R-:W-:-:S04]  /*35e0*/  SHF.L.U32 R0, R2, 0x1f, RZ ;  /* 0x0000001f02007819 */ /* 0x000fc800000006ff */
[----:B------:R-:W2:Y:S02]  /*35f0*/  SYNCS.PHASECHK.TRANS64 P0, [UR7+0x120], R0 ;  /* 0x00012000ff0075a7 */ /* 0x000ea40008001007 */
[----:B-12---:R-:W-:Y:S05]  /*3600*/  @P0 EXIT ;  /* 0x000000000000094d */ /* 0x006fea0003800000 */
[----:B------:R-:W-:Y:S02]  /*3610*/  SHF.L.U32 R2, R2, 0x1f, RZ ;  /* 0x0000001f02027819 */ /* 0x000fe400000006ff */
[----:B------:R-:W-:-:S07]  /*3620*/  MOV R0, UR7 ;  /* 0x0000000700007c02 */ /* 0x000fce0008000f00 */
.L_x_63:
[----:B-1----:R1:W2:Y:S02]  /*3630*/  SYNCS.PHASECHK.TRANS64.TRYWAIT P0, [R0+URZ+0x120], R2 ;  /* 0x00012002000075a7 */ /* 0x0022a400080011ff */
[----:B--2---:R-:W-:Y:S05]  /*3640*/  @!P0 NANOSLEEP.SYNCS 0x989680 ;  /* 0x009896800000895d */ /* 0x004fea0003900000 */
[----:B------:R-:W2:Y:S02]  /*3650*/  @!P0 SYNCS.PHASECHK.TRANS64 P0, [R0+URZ+0x120], R2 ;  /* 0x00012002000085a7 */ /* 0x000ea400080010ff */
[----:B--2---:R-:W-:Y:S05]  /*3660*/  @P0 EXIT ;  /* 0x000000000000094d */ /* 0x004fea0003800000 */
[----:B------:R-:W-:Y:S05]  /*3670*/  BRA `(.L_x_63) ;  /* 0xfffffffc00ec7947 */ /* 0x000fea000383ffff */
.L_x_56:
[----:B------:R-:W-:Y:S05]  /*3680*/  BRA.U UP5, `(.L_x_64) ;  /* 0x0000001105d87547 */ /* 0x000fea000b800000 */
[----:B------:R-:W-:Y:S01]  /*3690*/  UMOV UR4, 0x40 ;  /* 0x0000004000047882 */ /* 0x000fe20000000000 */
[----:B------:R-:W-:Y:S01]  /*36a0*/  NOP ;  /* 0x0000000000007918 */ /* 0x000fe20000000000 */
[----:B------:R-:W-:Y:S01]  /*36b0*/  ULEA UR5, UR47, UR4, 0x18 ;  /* 0x000000042f057291 */ /* 0x000fe2000f8ec0ff */
[----:B------:R-:W-:Y:S02]  /*36c0*/  UMOV UR6, 0x400 ;  /* 0x0000040000067882 */ /* 0x000fe40000000000 */
[----:B------:R-:W-:-:S06]  /*36d0*/  ULEA UR6, UR47, UR6, 0x18 ;  /* 0x000000062f067291 */ /* 0x000fcc000f8ec0ff */
[----:B------:R-:W2:Y:S02]  /*36e0*/  LDS.U8 R0, [UR5+0x1c] ;  /* 0x00001c05ff007984 */ /* 0x000ea40008000000 */
[----:B--2---:R-:W-:-:S13]  /*36f0*/  ISETP.NE.AND P0, PT, R0, RZ, PT ;  /* 0x000000ff0000720c */ /* 0x004fda0003f05270 */
[----:B------:R-:W-:Y:S05]  /*3700*/  @P0 BRA `(.L_x_65) ;  /* 0x0000000400080947 */ /* 0x000fea0003800000 */
[----:B------:R-:W-:Y:S02]  /*3710*/  UISETP.NE.U32.AND UP1, UPT, UR48, 0x1, UPT ;  /* 0x000000013000788c */ /* 0x000fe4000bf25070 */
[----:B------:R-:W-:-:S07]  /*3720*/  UIADD3 UR7, UPT, UPT, UR5, 0x8, URZ ;  /* 0x0000000805077890 */ /* 0x000fce000fffe0ff */
[----:B------:R-:W-:Y:S05]  /*3730*/  BRA.U !UP1, `(.L_x_66) ;  /* 0x00000001099c7547 */ /* 0x000fea000b800000 */
[----:B------:R-:W-:Y:S01]  /*3740*/  ELECT P0, URZ, PT ;  /* 0x0000000000ff782f */ /* 0x000fe20003800000 */
[----:B------:R-:W-:-:S12]  /*3750*/  BSSY B0, `(.L_x_66) ;  /* 0x0000025000007945 */ /* 0x000fd80003800000 */
[----:B------:R-:W-:Y:S05]  /*3760*/  @!P0 BRA `(.L_x_67) ;  /* 0x00000000008c8947 */ /* 0x000fea0003800000 */
[----:B------:R-:W-:-:S05]  /*3770*/  UMOV UR4, 0x10 ;  /* 0x0000001000047882 */ /* 0x000fca0000000000 */
[----:B------:R-:W-:Y:S04]  /*3780*/  DEPBAR.LE SB2, 0x36 ;  /* 0x0000ad800000791a */ /* 0x000fe80000000000 */
[----:B------:R-:W2:Y:S02]  /*3790*/  UTCATOMSWS.2CTA.FIND_AND_SET.ALIGN UP0, UR4, UR4 ;  /* 0x00000004000475e3 */ /* 0x000ea40008200800 */
[----:B--2---:R-:W-:Y:S01]  /*37a0*/  MOV R10, UR4 ;  /* 0x00000004000a7c02 */ /* 0x004fe20008000f00 */
[----:B------:R-:W-:Y:S06]  /*37b0*/  BRA.U UP0, `(.L_x_68) ;  /* 0x0000000100187547 */ /* 0x000fec000b800000 */
.L_x_69:
[----:B------:R-:W-:Y:S05]  /*37c0*/  NANOSLEEP 0x64 ;  /* 0x000000640000795d */ /* 0x000fea0003800000 */
[----:B------:R-:W-:-:S05]  /*37d0*/  UMOV UR4, 0x10 ;  /* 0x0000001000047882 */ /* 0x000fca0000000000 */
[----:B------:R-:W-:Y:S04]  /*37e0*/  DEPBAR.LE SB2, 0x36 ;  /* 0x0000ad800000791a */ /* 0x000fe80000000000 */
[----:B------:R-:W2:Y:S02]  /*37f0*/  UTCATOMSWS.2CTA.FIND_AND_SET.ALIGN UP0, UR4, UR4 ;  /* 0x00000004000475e3 */ /* 0x000ea40008200800 */
[----:B--2---:R-:W-:Y:S01]  /*3800*/  MOV R10, UR4 ;  /* 0x00000004000a7c02 */ /* 0x004fe20008000f00 */
[----:B------:R-:W-:Y:S05]  /*3810*/  BRA.U !UP0, `(.L_x_69) ;  /* 0xfffffffd08e87547 */ /* 0x000fea000b83ffff */
.L_x_68:
[----:B------:R-:W2:Y:S01]  /*3820*/  LDS R6, [UR5+0x10] ;  /* 0x00001005ff067984 */ /* 0x000ea20008000800 */
[----:B------:R-:W-:Y:S01]  /*3830*/  IMAD.U32 R0, RZ, RZ, UR6 ;  /* 0x00000006ff007e24 */ /* 0x000fe2000f8e00ff */
[----:B------:R-:W-:-:S03]  /*3840*/  MOV R4, UR49 ;  /* 0x0000003100047c02 */ /* 0x000fc60008000f00 */
[----:B------:R-:W-:Y:S01]  /*3850*/  VIADD R0, R0, 0x1c0 ;  /* 0x000001c000007836 */ /* 0x000fe20000000000 */
[----:B--2---:R-:W-:-:S04]  /*3860*/  SHF.L.U32 R6, R6, 0x1f, RZ ;  /* 0x0000001f06067819 */ /* 0x004fc800000006ff */
[----:B------:R-:W2:Y:S02]  /*3870*/  SYNCS.PHASECHK.TRANS64.TRYWAIT P0, [UR5+0x8], R6 ;  /* 0x00000806ff0075a7 */ /* 0x000ea40008001105 */
[----:B--2---:R-:W-:Y:S05]  /*3880*/  @P0 BRA `(.L_x_70) ;  /* 0x0000000000080947 */ /* 0x004fea0003800000 */
[----:B------:R-:W2:Y:S02]  /*3890*/  SYNCS.PHASECHK.TRANS64.TRYWAIT P0, [UR5+0x8], R6 ;  /* 0x00000806ff0075a7 */ /* 0x000ea40008001105 */
[----:B--2---:R-:W-:Y:S05]  /*38a0*/  @!P0 BRA `(.L_x_71) ;  /* 0x0000005c00408947 */ /* 0x004fea0003800000 */
.L_x_70:
[----:B------:R-:W-:Y:S01]  /*38b0*/  PRMT R4, R4, 0x654, R0 ;  /* 0x0000065404047816 */ /* 0x000fe20000000000 */
[----:B------:R-:W-:Y:S01]  /*38c0*/  HFMA2 R0, -RZ, RZ, 0, 5.9604644775390625e-08 ;  /* 0x00000001ff007431 */ /* 0x000fe200000001ff */
[----:B------:R-:W-:Y:S01]  /*38d0*/  UPRMT UR4, UR49, 0x654, UR7 ;  /* 0x0000065431047896 */ /* 0x000fe20008000007 */
[----:B------:R-:W-:Y:S02]  /*38e0*/  IMAD.MOV.U32 R8, RZ, RZ, 0xffff ;  /* 0x0000ffffff087424 */ /* 0x000fe400078e00ff */
[----:B--2---:R-:W-:Y:S02]  /*38f0*/  IMAD.MOV.U32 R6, RZ, RZ, 0x4 ;  /* 0x00000004ff067424 */ /* 0x004fe400078e00ff */
[----:B------:R-:W-:Y:S01]  /*3900*/  IMAD.SHL.U32 R9, R10, 0x20, RZ ;  /* 0x000000200a097824 */ /* 0x000fe200078e00ff */
[----:B------:R-:W-:Y:S02]  /*3910*/  MOV R5, UR4 ;  /* 0x0000000400057c02 */ /* 0x000fe40008000f00 */
[-C--:B------:R-:W-:Y:S01]  /*3920*/  SHF.L.U32 R8, R8, R10.reuse, RZ ;  /* 0x0000000a08087219 */ /* 0x080fe200000006ff */
[----:B------:R2:W-:Y:S01]  /*3930*/  SYNCS.ARRIVE.TRANS64.RED RZ, [UR4], R6 ;  /* 0x00000006ffff79a7 */ /* 0x0005e20008000404 */
[----:B------:R-:W-:Y:S01]  /*3940*/  SHF.L.U32 R7, R0, R10, RZ ;  /* 0x0000000a00077219 */ /* 0x000fe200000006ff */
[----:B------:R2:W-:Y:S04]  /*3950*/  STS [UR6+0x1c0], R9 ;  /* 0x0001c009ff007988 */ /* 0x0005e80008000806 */
[----:B------:R2:W-:Y:S04]  /*3960*/  STAS [R4.64], R10 ;  /* 0x0000000a04007dbd */ /* 0x0005e8000c0008ff */
[----:B------:R2:W-:Y:S04]  /*3970*/  ATOMS.OR RZ, [UR5+0x14], R8 ;  /* 0x00001408ffff798c */ /* 0x0005e8000b000005 */
[----:B------:R2:W-:Y:S04]  /*3980*/  ATOMS.OR RZ, [UR5+0x18], R7 ;  /* 0x00001807ffff798c */ /* 0x0005e8000b000005 */
[----:B------:R2:W-:Y:S02]  /*3990*/  ATOMS.XOR RZ, [UR5+0x10], R0 ;  /* 0x00001000ffff798c */ /* 0x0005e4000b800005 */
.L_x_67:
[----:B-1----:R-:W-:Y:S05]  /*39a0*/  BSYNC B0 ;  /* 0x0000000000007941 */ /* 0x002fea0003800000 */
.L_x_66:
[----:B------:R-:W-:Y:S05]  /*39b0*/  BRA.U UP1, `(.L_x_72) ;  /* 0x00000001016c7547 */ /* 0x000fea000b800000 */
[----:B------:R-:W-:-:S03]  /*39c0*/  UMOV UR4, 0xffffffff ;  /* 0xffffffff00047882 */ /* 0x000fc60000000000 */
[----:B------:R-:W-:Y:S05]  /*39d0*/  BRA.DIV UR4, `(.L_x_73) ;  /* 0x0000005e040c7947 */ /* 0x000fea000b800000 */
[----:B------:R-:W-:-:S13]  /*39e0*/  ELECT P0, URZ, PT ;  /* 0x0000000000ff782f */ /* 0x000fda0003800000 */
.L_x_191:
[----:B------:R-:W-:Y:S05]  /*39f0*/  @!P0 BRA `(.L_x_72) ;  /* 0x00000000005c8947 */ /* 0x000fea0003800000 */
[----:B--2---:R-:W2:Y:S02]  /*3a00*/  LDS R4, [UR5+0x10] ;  /* 0x00001005ff047984 */ /* 0x004ea40008000800 */
[----:B--2---:R-:W-:-:S04]  /*3a10*/  SHF.L.U32 R4, R4, 0x1f, RZ ;  /* 0x0000001f04047819 */ /* 0x004fc800000006ff */
[----:B------:R-:W2:Y:S02]  /*3a20*/  SYNCS.PHASECHK.TRANS64.TRYWAIT P0, [UR5+0x8], R4 ;  /* 0x00000804ff0075a7 */ /* 0x000ea40008001105 */
[----:B--2---:R-:W-:Y:S05]  /*3a30*/  @P0 BRA `(.L_x_74) ;  /* 0x0000000000080947 */ /* 0x004fea0003800000 */
[----:B------:R-:W2:Y:S02]  /*3a40*/  SYNCS.PHASECHK.TRANS64.TRYWAIT P0, [UR5+0x8], R4 ;  /* 0x00000804ff0075a7 */ /* 0x000ea40008001105 */
[----:B--2---:R-:W-:Y:S05]  /*3a50*/  @!P0 BRA `(.L_x_75) ;  /* 0x0000005c00108947 */ /* 0x004fea0003800000 */
.L_x_74:
[----:B------:R-:W3:Y:S01]  /*3a60*/  LDS R6, [UR6+0x1c0] ;  /* 0x0001c006ff067984 */ /* 0x000ee20008000800 */
[----:B--2---:R-:W-:Y:S02]  /*3a70*/  HFMA2 R0, -RZ, RZ, 0, 5.9604644775390625e-08 ;  /* 0x00000001ff007431 */ /* 0x004fe400000001ff */
[----:B------:R-:W-:Y:S01]  /*3a80*/  IMAD.MOV.U32 R4, RZ, RZ, 0xffff ;  /* 0x0000ffffff047424 */ /* 0x000fe200078e00ff */
[----:B------:R-:W-:Y:S01]  /*3a90*/  UPRMT UR4, UR49, 0x654, UR7 ;  /* 0x0000065431047896 */ /* 0x000fe20008000007 */
[----:B---3--:R-:W-:-:S03]  /*3aa0*/  IMAD.SHL.U32 R5, R6, 0x20, RZ ;  /* 0x0000002006057824 */ /* 0x008fc600078e00ff */
[-C--:B------:R-:W-:Y:S02]  /*3ab0*/  SHF.L.U32 R4, R4, R6.reuse, RZ ;  /* 0x0000000604047219 */ /* 0x080fe400000006ff */
[----:B------:R-:W-:Y:S01]  /*3ac0*/  SHF.L.U32 R6, R0, R6, RZ ;  /* 0x0000000600067219 */ /* 0x000fe200000006ff */
[----:B------:R3:W-:Y:S04]  /*3ad0*/  STS [UR6+0x1c0], R5 ;  /* 0x0001c005ff007988 */ /* 0x0007e80008000806 */
[----:B------:R3:W-:Y:S04]  /*3ae0*/  ATOMS.OR RZ, [UR5+0x14], R4 ;  /* 0x00001404ffff798c */ /* 0x0007e8000b000005 */
[----:B------:R3:W-:Y:S01]  /*3af0*/  ATOMS.OR RZ, [UR5+0x18], R6 ;  /* 0x00001806ffff798c */ /* 0x0007e2000b000005 */
[----:B------:R-:W-:Y:S03]  /*3b00*/  SYNCS.ARRIVE.TRANS64.RED.A1T0 RZ, [UR4], RZ ;  /* 0x000000ffffff79a7 */ /* 0x000fe60008100404 */
[----:B------:R3:W-:Y:S01]  /*3b10*/  ATOMS.XOR RZ, [UR5+0x10], R0 ;  /* 0x00001000ffff798c */ /* 0x0007e2000b800005 */
[----:B------:R-:W-:Y:S05]  /*3b20*/  BRA `(.L_x_72) ;  /* 0x0000000000107947 */ /* 0x000fea0003800000 */
.L_x_65:
[----:B------:R-:W-:Y:S02]  /*3b30*/  MOV R0, 0xffffffff ;  /* 0xffffffff00007802 */ /* 0x000fe40000000f00 */
[----:B------:R-:W-:-:S03]  /*3b40*/  MOV R4, 0x3b70 ;  /* 0x00003b7000047802 */ /* 0x000fc60000000f00 */
[----:B------:R2:W-:Y:S04]  /*3b50*/  STS [UR6+0x1c0], R0 ;  /* 0x0001c000ff007988 */ /* 0x0005e80008000806 */
[----:B-12--5:R-:W-:Y:S05]  /*3b60*/  CALL.REL.NOINC `($__internal_1_$__cuda_sm10x_tcgen05_guardrail_trap_phase_invalid_during_alloc) ;  /* 0x0000006000e47944 */ /* 0x026fea0003c00000 */
.L_x_72:
[----:B------:R-:W-:Y:S05]  /*3b70*/  WARPSYNC.ALL ;  /* 0x0000000000007948 */ /* 0x000fea0003800000 */
[----:B------:R-:W4:Y:S01]  /*3b80*/  S2UR UR4, SR_CgaCtaId ;  /* 0x00000000000479c3 */ /* 0x000f220000008800 */
[----:B------:R-:W-:Y:S01]  /*3b90*/  UMOV UR26, 0x400 ;  /* 0x00000400001a7882 */ /* 0x000fe20000000000 */
[----:B------:R-:W-:-:S06]  /*3ba0*/  NOP ;  /* 0x0000000000007918 */ /* 0x000fcc0000000000 */
[----:B------:R-:W-:Y:S06]  /*3bb0*/  BAR.ARV 0x6, 0xa0 ;  /* 0x0182800000007b1d */ /* 0x000fec0000002000 */
[----:B------:R-:W1:Y:S01]  /*3bc0*/  LDCU UR6, c[0x0][0x38c] ;  /* 0x00007180ff0677ac */ /* 0x000e620008000800 */
[----:B------:R-:W-:Y:S01]  /*3bd0*/  LOP3.LUT R3, R3, 0xffff, RZ, 0xc0, !PT ;  /* 0x0000ffff03037812 */ /* 0x000fe200078ec0ff */
[----:B--2---:R-:W-:Y:S01]  /*3be0*/  IMAD.MOV.U32 R9, RZ, RZ, 0x1 ;  /* 0x00000001ff097424 */ /* 0x004fe200078e00ff */
[----:B------:R-:W-:Y:S01]  /*3bf0*/  LOP3.LUT R2, R2, 0xffff, RZ, 0xc0, !PT ;  /* 0x0000ffff02027812 */ /* 0x000fe200078ec0ff */
[----:B------:R-:W-:Y:S01]  /*3c00*/  IMAD.MOV.U32 R8, RZ, RZ, RZ ;  /* 0x000000ffff087224 */ /* 0x000fe200078e00ff */
[----:B------:R-:W-:Y:S01]  /*3c10*/  R2UR UR28, R3 ;  /* 0x00000000031c72ca */ /* 0x000fe200000e0000 */
[----:B------:R-:W-:Y:S01]  /*3c20*/  UMOV UR32, URZ ;  /* 0x000000ff00207c82 */ /* 0x000fe20008000000 */
[----:B------:R-:W-:-:S02]  /*3c30*/  R2UR UR42, R2 ;  /* 0x00000000022a72ca */ /* 0x000fc400000e0000 */
[----:B------:R-:W-:Y:S01]  /*3c40*/  CS2R R2, SRZ ;  /* 0x0000000000027805 */ /* 0x000fe2000001ff00 */
[----:B------:R-:W-:Y:S01]  /*3c50*/  UMOV UR23, URZ ;  /* 0x000000ff00177c82 */ /* 0x000fe20008000000 */
[----:B----4-:R-:W-:Y:S01]  /*3c60*/  ULEA UR26, UR4, UR26, 0x18 ;  /* 0x0000001a041a7291 */ /* 0x010fe2000f8ec0ff */
[----:B------:R-:W-:Y:S01]  /*3c70*/  UMOV UR22, URZ ;  /* 0x000000ff00167c82 */ /* 0x000fe20008000000 */
[----:B------:R-:W-:Y:S02]  /*3c80*/  UISETP.NE.AND UP3, UPT, UR48, URZ, UPT ;  /* 0x000000ff3000728c */ /* 0x000fe4000bf65270 */
[----:B------:R-:W-:Y:S02]  /*3c90*/  UIADD3 UR5, UPT, UPT, UR26, 0x8400, URZ ;  /* 0x000084001a057890 */ /* 0x000fe4000fffe0ff */
[----:B------:R-:W-:-:S03]  /*3ca0*/  UIADD3 UR4, UPT, UPT, UR26, 0x20400, URZ ;  /* 0x000204001a047890 */ /* 0x000fc6000fffe0ff */
[----:B---3--:R-:W2:Y:S01]  /*3cb0*/  LDS R0, [UR26+0x1c0] ;  /* 0x0001c01aff007984 */ /* 0x008ea20008000800 */
[----:B-1----:R-:W-:Y:S02]  /*3cc0*/  UIADD3 UR6, UPT, UPT, UR6, 0x1f, URZ ;  /* 0x0000001f06067890 */ /* 0x002fe4000fffe0ff */
[----:B------:R-:W-:Y:S02]  /*3cd0*/  USHF.R.U32.HI UR5, URZ, 0x4, UR5 ;  /* 0x00000004ff057899 */ /* 0x000fe40008011605 */
[----:B------:R-:W-:Y:S02]  /*3ce0*/  USHF.R.S32.HI UR33, URZ, 0x1f, UR6 ;  /* 0x0000001fff217899 */ /* 0x000fe40008011406 */
[----:B------:R-:W-:Y:S02]  /*3cf0*/  USHF.R.U32.HI UR4, URZ, 0x4, UR4 ;  /* 0x00000004ff047899 */ /* 0x000fe40008011604 */
[----:B------:R-:W-:Y:S02]  /*3d00*/  ULEA.HI UR33, UR33, UR6, URZ, 0x5 ;  /* 0x0000000621217291 */ /* 0x000fe4000f8f28ff */
[----:B------:R-:W-:-:S02]  /*3d10*/  ULOP3.LUT UR5, UR5, 0x3fff, URZ, 0xc0, !UPT ;  /* 0x00003fff05057892 */ /* 0x000fc4000f8ec0ff */
[----:B------:R-:W-:Y:S02]  /*3d20*/  USHF.R.S32.HI UR33, URZ, 0x5, UR33 ;  /* 0x00000005ff217899 */ /* 0x000fe40008011421 */
[----:B------:R-:W-:Y:S02]  /*3d30*/  ULOP3.LUT UR30, UR4, 0x3fff, URZ, 0xc0, !UPT ;  /* 0x00003fff041e7892 */ /* 0x000fe4000f8ec0ff */
[----:B------:R-:W-:Y:S01]  /*3d40*/  UISETP.LT.AND UP0, UPT, UR33, 0x1, UPT ;  /* 0x000000012100788c */ /* 0x000fe2000bf01270 */
[----:B------:R-:W-:Y:S01]  /*3d50*/  UMOV UR40, 0x0 ;  /* 0x0000000000287882 */ /* 0x000fe20000000000 */
[----:B------:R-:W-:Y:S01]  /*3d60*/  UMOV UR41, 0x8200910 ;  /* 0x0820091000297882 */ /* 0x000fe20000000000 */
[----:B------:R-:W-:Y:S02]  /*3d70*/  ULOP3.LUT UR29, UR5, 0x10000, URZ, 0xfc, !UPT ;  /* 0x00010000051d7892 */ /* 0x000fe4000f8efcff */
[----:B------:R-:W-:Y:S02]  /*3d80*/  ULOP3.LUT UR30, UR30, 0x10000, URZ, 0xfc, !UPT ;  /* 0x000100001e1e7892 */ /* 0x000fe4000f8efcff */
[----:B------:R-:W-:Y:S01]  /*3d90*/  USEL UR43, UR33, 0x1, !UP0 ;  /* 0x00000001212b7887 */ /* 0x000fe2000c000000 */
[----:B------:R-:W-:Y:S01]  /*3da0*/  UMOV UR38, 0x0 ;  /* 0x0000000000267882 */ /* 0x000fe20000000000 */
[----:B------:R-:W-:Y:S01]  /*3db0*/  UMOV UR39, 0x8200910 ;  /* 0x0820091000277882 */ /* 0x000fe20000000000 */
[----:B------:R-:W-:Y:S01]  /*3dc0*/  UMOV UR36, 0x0 ;  /* 0x0000000000247882 */ /* 0x000fe20000000000 */
[----:B------:R-:W-:Y:S01]  /*3dd0*/  UMOV UR37, 0x8200910 ;  /* 0x0820091000257882 */ /* 0x000fe20000000000 */
[----:B------:R-:W-:Y:S01]  /*3de0*/  UMOV UR34, 0x0 ;  /* 0x0000000000227882 */ /* 0x000fe20000000000 */
[----:B------:R-:W-:Y:S01]  /*3df0*/  UMOV UR35, 0x8200910 ;  /* 0x0820091000237882 */ /* 0x000fe20000000000 */
[----:B--2---:R-:W-:-:S15]  /*3e00*/  R2UR UR44, R0 ;  /* 0x00000000002c72ca */ /* 0x004fde00000e0000 */
.L_x_83:
[C---:B------:R-:W-:Y:S02]  /*3e10*/  LEA R0, R8.reuse, UR26, 0x3 ;  /* 0x0000001a08007c11 */ /* 0x040fe4000f8e18ff */
[----:B------:R-:W-:Y:S02]  /*3e20*/  SHF.L.U32 R4, R3, 0x1f, RZ ;  /* 0x0000001f03047819 */ /* 0x000fe400000006ff */
[----:B------:R-:W-:Y:S02]  /*3e30*/  LEA R5, R8, UR26, 0x4 ;  /* 0x0000001a08057c11 */ /* 0x000fe4000f8e20ff */
[----:B------:R-:W1:Y:S02]  /*3e40*/  SYNCS.PHASECHK.TRANS64.TRYWAIT P0, [R0+URZ+0x110], R4 ;  /* 0x00011004000075a7 */ /* 0x000e6400080011ff */
[----:B-1-3--:R-:W-:Y:S05]  /*3e50*/  @!P0 BRA `(.L_x_76) ;  /* 0x0000005800288947 */ /* 0x00afea0003800000 */
.L_x_192:
[----:B-1----:R-:W1:Y:S01]  /*3e60*/  LDS.128 R4, [R5+0x1a0] ;  /* 0x0001a00005047984 */ /* 0x002e620000000c00 */
[----:B------:R-:W-:Y:S02]  /*3e70*/  VIADD R0, R0, 0x120 ;  /* 0x0000012000007836 */ /* 0x000fe40000000000 */
[----:B------:R-:W-:Y:S01]  /*3e80*/  VIADD R8, R8, 0x1 ;  /* 0x0000000108087836 */ /* 0x000fe20000000000 */
[----:B------:R-:W-:Y:S01]  /*3e90*/  @!PT LDS RZ, [RZ] ;  /* 0x00000000fffff984 */ /* 0x000fe20000000800 */
[----:B------:R-:W-:Y:S01]  /*3ea0*/  @!PT LDS RZ, [RZ] ;  /* 0x00000000fffff984 */ /* 0x000fe20000000800 */
[----:B------:R-:W-:Y:S01]  /*3eb0*/  @!PT LDS RZ, [RZ] ;  /* 0x00000000fffff984 */ /* 0x000fe20000000800 */
[----:B------:R-:W-:Y:S01]  /*3ec0*/  @!PT LDS RZ, [RZ] ;  /* 0x00000000fffff984 */ /* 0x000fe20000000800 */
[----:B------:R2:W-:Y:S06]  /*3ed0*/  MEMBAR.ALL.CTA ;  /* 0x0000000000007992 */ /* 0x0005ec0000008000 */
[----:B--2---:R-:W2:Y:S01]  /*3ee0*/  FENCE.VIEW.ASYNC.S ;  /* 0x00000000000073c6 */ /* 0x004ea20000000000 */
[----:B------:R-:W-:-:S04]  /*3ef0*/  PRMT R0, RZ, 0x654, R0 ;  /* 0x00000654ff007816 */ /* 0x000fc80000000000 */
[----:B--2---:R2:W-:Y:S01]  /*3f00*/  SYNCS.ARRIVE.TRANS64.RED.A1T0 RZ, [R0+URZ], RZ ;  /* 0x000000ff00ff79a7 */ /* 0x0045e200081004ff */
[----:B-1----:R-:W-:Y:S01]  /*3f10*/  LOP3.LUT P1, RZ, R6, 0x1, RZ, 0xc0, !PT ;  /* 0x0000000106ff7812 */ /* 0x002fe2000782c0ff */
[----:B--2---:R-:W-:-:S12]  /*3f20*/  BRA.U UP3, `(.L_x_77) ;  /* 0x0000000503087547 */ /* 0x004fd8000b800000 */
[----:B------:R-:W1:Y:S01]  /*3f30*/  LDCU UR4, c[0x0][0x38c] ;  /* 0x00007180ff0477ac */ /* 0x000e620008000800 */
[----:B------:R-:W-:Y:S02]  /*3f40*/  PLOP3.LUT P2, PT, PT, PT, PT, 0x80, 0x8 ;  /* 0x000000000008781c */ /* 0x000fe40003f4f070 */
[----:B------:R-:W-:Y:S01]  /*3f50*/  SHF.L.U32 R4, R9, 0x1f, RZ ;  /* 0x0000001f09047819 */ /* 0x000fe200000006ff */
[----:B------:R-:W-:Y:S02]  /*3f60*/  ULEA UR31, UR32, UR26, 0x3 ;  /* 0x0000001a201f7291 */ /* 0x000fe4000f8e18ff */
[----:B------:R-:W-:Y:S02]  /*3f70*/  ULEA UR11, UR32, UR44, 0x6 ;  /* 0x0000002c200b7291 */ /* 0x000fe4000f8e30ff */
[----:B-1----:R-:W-:-:S06]  /*3f80*/  UISETP.GE.AND UP0, UPT, UR4, 0x1, UPT ;  /* 0x000000010400788c */ /* 0x002fcc000bf06270 */
[----:B------:R-:W-:-:S05]  /*3f90*/  PLOP3.LUT P0, PT, PT, PT, UP0, 0x80, 0x8 ;  /* 0x000000000008781c */ /* 0x000fca0003f0f008 */
[----:B------:R-:W-:-:S08]  /*3fa0*/  @UP0 ULEA UR4, UR23, UR26, 0x3 ;  /* 0x0000001a17040291 */ /* 0x000fd0000f8e18ff */
[----:B------:R-:W-:-:S04]  /*3fb0*/  @P0 SHF.L.U32 R0, R2, 0x1f, RZ ;  /* 0x0000001f02000819 */ /* 0x000fc800000006ff */
[----:B------:R1:W2:Y:S01]  /*3fc0*/  @P0 SYNCS.PHASECHK.TRANS64.TRYWAIT P2, [UR4], R0 ;  /* 0x00000000ff0005a7 */ /* 0x0002a20008041104 */
[----:B------:R-:W3:Y:S02]  /*3fd0*/  SYNCS.PHASECHK.TRANS64.TRYWAIT P0, [UR31+0x150], R4 ;  /* 0x00015004ff0075a7 */ /* 0x000ee4000800111f */
[----:B-123--:R-:W-:Y:S05]  /*3fe0*/  @!P0 BRA `(.L_x_78) ;  /* 0x0000005400d88947 */ /* 0x00efea0003800000 */
.L_x_194:
[----:B------:R-:W-:Y:S01]  /*3ff0*/  UMOV UR27, UR22 ;  /* 0x00000016001b7c82 */ /* 0x000fe20008000000 */
[----:B------:R-:W-:Y:S05]  /*4000*/  BRA.U !UP0, `(.L_x_79) ;  /* 0x0000000108c07547 */ /* 0x000fea000b800000 */
[----:B------:R-:W-:Y:S02]  /*4010*/  UIADD3 UR27, UPT, UPT, UR43, UR22, URZ ;  /* 0x000000162b1b7290 */ /* 0x000fe4000fffe0ff */
[----:B------:R-:W-:Y:S01]  /*4020*/  UPLOP3.LUT UP2, UPT, UPT, UPT, UPT, 0x40, 0x4 ;  /* 0x000000000004789c */ /* 0x000fe20003f4e870 */
[----:B------:R-:W-:Y:S01]  /*4030*/  UMOV UR24, UR33 ;  /* 0x0000002100187c82 */ /* 0x000fe20008000000 */
[----:B------:R-:W-:-:S09]  /*4040*/  UMOV UR10, UR23 ;  /* 0x00000017000a7c82 */ /* 0x000fd20008000000 */
.L_x_82:
[----:B--2---:R-:W-:Y:S01]  /*4050*/  ULEA UR5, UR10, UR26, 0x3 ;  /* 0x0000001a0a057291 */ /* 0x004fe2000f8e18ff */
[----:B---3--:R-:W-:Y:S11]  /*4060*/  @P2 BRA `(.L_x_80) ;  /* 0x00000000000c2947 */ /* 0x008ff60003800000 */
[----:B-1----:R-:W-:Y:S04]  /*4070*/  SHF.L.U32 R4, R2, 0x1f, RZ ;  /* 0x0000001f02047819 */ /* 0x002fe800000006ff */
[----:B------:R-:W1:Y:S02]  /*4080*/  SYNCS.PHASECHK.TRANS64.TRYWAIT P0, [UR5], R4 ;  /* 0x00000004ff0075a7 */ /* 0x000e640008001105 */
[----:B-1----:R-:W-:Y:S05]  /*4090*/  @!P0 BRA `(.L_x_81) ;  /* 0x0000005400c48947 */ /* 0x002fea0003800000 */
.L_x_80:
[----:B------:R-:W-:Y:S01]  /*40a0*/  UISETP.NE.AND UP0, UPT, UR24, 0x1, UPT ;  /* 0x000000011800788c */ /* 0x000fe2000bf05270 */
[----:B------:R-:W-:Y:S01]  /*40b0*/  PLOP3.LUT P2, PT, PT, PT, PT, 0x80, 0x8 ;  /* 0x000000000008781c */ /* 0x000fe20003f4f070 */
[----:B------:R-:W-:Y:S02]  /*40c0*/  UIADD3 UR4, UPT, UPT, UR10, 0x1, URZ ;  /* 0x000000010a047890 */ /* 0x000fe4000fffe0ff */
[----:B------:R-:W-:Y:S02]  /*40d0*/  UIADD3 UR25, UPT, UPT, UR5, 0x60, URZ ;  /* 0x0000006005197890 */ /* 0x000fe4000fffe0ff */
[----:B------:R-:W-:Y:S01]  /*40e0*/  UISETP.NE.AND UP1, UPT, UR4, 0xc, UPT ;  /* 0x0000000c0400788c */ /* 0x000fe2000bf25270 */
[----:B------:R-:W-:Y:S01]  /*40f0*/  PLOP3.LUT P0, PT, PT, PT, UP0, 0x80, 0x8 ;  /* 0x000000000008781c */ /* 0x000fe20003f0f008 */
[----:B------:R-:W-:Y:S02]  /*4100*/  UIADD3 UR22, UPT, UPT, UR22, 0x1, URZ ;  /* 0x0000000116167890 */ /* 0x000fe4000fffe0ff */
[----:B------:R-:W-:Y:S02]  /*4110*/  USEL UR6, URZ, 0x1, UP1 ;  /* 0x00000001ff067887 */ /* 0x000fe40008800000 */
[----:B------:R-:W-:Y:S02]  /*4120*/  USEL UR23, UR4, URZ, UP1 ;  /* 0x000000ff04177287 */ /* 0x000fe40008800000 */
[----:B------:R-:W-:Y:S02]  /*4130*/  UIADD3 UR24, UPT, UPT, UR24, -0x1, URZ ;  /* 0xffffffff18187890 */ /* 0x000fe4000fffe0ff */
[----:B------:R-:W-:Y:S01]  /*4140*/  @UP0 ULEA UR4, UR23, UR26, 0x3 ;  /* 0x0000001a17040291 */ /* 0x000fe2000f8e18ff */
[----:B------:R-:W-:Y:S01]  /*4150*/  LOP3.LUT R2, R2, UR6, RZ, 0x3c, !PT ;  /* 0x0000000602027c12 */ /* 0x000fe2000f8e3cff */
[----:B------:R-:W-:Y:S02]  /*4160*/  ULEA UR6, UR10, UR30, 0x9 ;  /* 0x0000001e0a067291 */ /* 0x000fe4000f8e48ff */
[----:B------:R-:W-:Y:S01]  /*4170*/  UISETP.NE.AND UP0, UPT, UR22, UR27, UPT ;  /* 0x0000001b1600728c */ /* 0x000fe2000bf05270 */
[----:B-1----:R-:W-:Y:S01]  /*4180*/  @P0 SHF.L.U32 R0, R2, 0x1f, RZ ;  /* 0x0000001f02000819 */ /* 0x002fe200000006ff */
[----:B------:R-:W-:Y:S02]  /*4190*/  UIADD3 UR20, UPT, UPT, UR6, 0x2, URZ ;  /* 0x0000000206147890 */ /* 0x000fe4000fffe0ff */
[----:B------:R-:W-:Y:S01]  /*41a0*/  UIADD3 UR16, UPT, UPT, UR6, 0x4, URZ ;  /* 0x0000000406107890 */ /* 0x000fe2000fffe0ff */
[----:B------:R2:W3:Y:S01]  /*41b0*/  @P0 SYNCS.PHASECHK.TRANS64.TRYWAIT P2, [UR4], R0 ;  /* 0x00000000ff0005a7 */ /* 0x0004e20008041104 */
[----:B------:R-:W-:Y:S02]  /*41c0*/  ULEA UR4, UR10, UR29, 0x9 ;  /* 0x0000001d0a047291 */ /* 0x000fe4000f8e48ff */
[----:B------:R-:W-:Y:S02]  /*41d0*/  UIADD3 UR12, UPT, UPT, UR6, 0x6, URZ ;  /* 0x00000006060c7890 */ /* 0x000fe4000fffe0ff */
[----:B------:R-:W-:Y:S02]  /*41e0*/  UIADD3 UR18, UPT, UPT, UR4, 0x2, URZ ;  /* 0x0000000204127890 */ /* 0x000fe4000fffe0ff */
[----:B------:R-:W-:Y:S02]  /*41f0*/  UIADD3 UR14, UPT, UPT, UR4, 0x4, URZ ;  /* 0x00000004040e7890 */ /* 0x000fe4000fffe0ff */
[----:B------:R-:W-:Y:S01]  /*4200*/  UIADD3 UR8, UPT, UPT, UR4, 0x6, URZ ;  /* 0x0000000604087890 */ /* 0x000fe2000fffe0ff */
[----:B------:R-:W-:Y:S01]  /*4210*/  UMOV UR7, 0x40004040 ;  /* 0x4000404000077882 */ /* 0x000fe20000000000 */
[----:B------:R-:W-:Y:S01]  /*4220*/  UMOV UR5, 0x40004040 ;  /* 0x4000404000057882 */ /* 0x000fe20000000000 */
[----:B------:R-:W-:Y:S01]  /*4230*/  UMOV UR21, 0x40004040 ;  /* 0x4000404000157882 */ /* 0x000fe20000000000 */
[----:B------:R2:W-:Y:S01]  /*4240*/  UTCHMMA.2CTA gdesc[UR4], gdesc[UR6], tmem[UR11], tmem[UR40], idesc[UR41], UP2 ;  /* 0x00ff2806040075ea */ /* 0x0005e2000920000b */
[----:B------:R-:W-:Y:S01]  /*4250*/  UPLOP3.LUT UP2, UPT, UPT, UPT, UPT, 0x80, 0x8 ;  /* 0x000000000008789c */ /* 0x000fe20003f4f070 */
[----:B------:R-:W-:Y:S01]  /*4260*/  UMOV UR19, 0x40004040 ;  /* 0x4000404000137882 */ /* 0x000fe20000000000 */
[----:B------:R-:W-:Y:S01]  /*4270*/  UMOV UR17, 0x40004040 ;  /* 0x4000404000117882 */ /* 0x000fe20000000000 */
[----:B------:R2:W-:Y:S01]  /*4280*/  UTCHMMA.2CTA gdesc[UR18], gdesc[UR20], tmem[UR11], tmem[UR38], idesc[UR39], UPT ;  /* 0x00ff2614120075ea */ /* 0x0005e2000ba0000b */
[----:B------:R-:W-:Y:S01]  /*4290*/  UMOV UR15, 0x40004040 ;  /* 0x40004040000f7882 */ /* 0x000fe20000000000 */
[----:B------:R-:W-:Y:S01]  /*42a0*/  UMOV UR13, 0x40004040 ;  /* 0x40004040000d7882 */ /* 0x000fe20000000000 */
[----:B------:R-:W-:Y:S01]  /*42b0*/  UMOV UR9, 0x40004040 ;  /* 0x4000404000097882 */ /* 0x000fe20000000000 */
[----:B------:R2:W-:Y:S01]  /*42c0*/  UTCHMMA.2CTA gdesc[UR14], gdesc[UR16], tmem[UR11], tmem[UR36], idesc[UR37], UPT ;  /* 0x00ff24100e0075ea */ /* 0x0005e2000ba0000b */
[----:B------:R2:W-:Y:S01]  /*42d0*/  UTCHMMA.2CTA gdesc[UR8], gdesc[UR12], tmem[UR11], tmem[UR34], idesc[UR35], UPT ;  /* 0x00ff220c080075ea */ /* 0x0005e2000ba0000b */
[----:B------:R2:W-:Y:S01]  /*42e0*/  UTCBAR.2CTA.MULTICAST [UR25], URZ, UR28 ;  /* 0x000000ff190073e9 */ /* 0x0005e2000820081c */
[----:B------:R-:W-:Y:S01]  /*42f0*/  UMOV UR10, UR23 ;  /* 0x00000017000a7c82 */ /* 0x000fe20008000000 */
[----:B------:R-:W-:Y:S05]  /*4300*/  BRA.U UP0, `(.L_x_82) ;  /* 0xfffffffd00507547 */ /* 0x000fea000b83ffff */
.L_x_79:
[----:B--2---:R-:W-:Y:S01]  /*4310*/  UIADD3 UR4, UPT, UPT, UR31, 0x130, URZ ;  /* 0x000001301f047890 */ /* 0x004fe2000fffe0ff */
[----:B------:R-:W-:-:S08]  /*4320*/  UMOV UR22, UR27 ;  /* 0x0000001b00167c82 */ /* 0x000fd00008000000 */
[----:B------:R2:W-:Y:S01]  /*4330*/  UTCBAR.2CTA.MULTICAST [UR4], URZ, UR42 ;  /* 0x000000ff040073e9 */ /* 0x0005e2000820082a */
[----:B------:R-:W-:Y:S02]  /*4340*/  NOP ;  /* 0x0000000000007918 */ /* 0x000fe40000000000 */
.L_x_77:
[----:B--2---:R-:W-:Y:S01]  /*4350*/  UIADD3 UR4, UPT, UPT, UR32, 0x1, URZ ;  /* 0x0000000120047890 */ /* 0x004fe2000fffe0ff */
[----:B------:R-:W-:-:S03]  /*4360*/  ISETP.NE.AND P0, PT, R8, 0x2, PT ;  /* 0x000000020800780c */ /* 0x000fc60003f05270 */
[----:B------:R-:W-:Y:S01]  /*4370*/  UISETP.NE.AND UP0, UPT, UR4, 0x4, UPT ;  /* 0x000000040400788c */ /* 0x000fe2000bf05270 */
[----:B-1----:R-:W-:Y:S02]  /*4380*/  SEL R0, RZ, 0x1, P0 ;  /* 0x00000001ff007807 */ /* 0x002fe40000000000 */
[----:B------:R-:W-:Y:S01]  /*4390*/  SEL R8, R8, RZ, P0 ;  /* 0x000000ff08087207 */ /* 0x000fe20000000000 */
[----:B------:R-:W-:Y:S01]  /*43a0*/  USEL UR5, URZ, 0x1, UP0 ;  /* 0x00000001ff057887 */ /* 0x000fe20008000000 */
[----:B------:R-:W-:Y:S01]  /*43b0*/  LOP3.LUT R3, R3, R0, RZ, 0x3c, !PT ;  /* 0x0000000003037212 */ /* 0x000fe200078e3cff */
[----:B------:R-:W-:-:S04]  /*43c0*/  USEL UR32, UR4, URZ, UP0 ;  /* 0x000000ff04207287 */ /* 0x000fc80008000000 */
[----:B------:R-:W-:Y:S01]  /*43d0*/  LOP3.LUT R9, R9, UR5, RZ, 0x3c, !PT ;  /* 0x0000000509097c12 */ /* 0x000fe2000f8e3cff */
[----:B------:R-:W-:Y:S07]  /*43e0*/  @P1 BRA `(.L_x_83) ;  /* 0xfffffff800881947 */ /* 0x000fee000383ffff */
[----:B------:R-:W1:Y:S01]  /*43f0*/  S2UR UR8, SR_CgaCtaId ;  /* 0x00000000000879c3 */ /* 0x000e620000008800 */
[----:B------:R-:W-:Y:S01]  /*4400*/  ELECT P0, URZ, PT ;  /* 0x0000000000ff782f */ /* 0x000fe20003800000 */
[----:B------:R-:W-:Y:S01]  /*4410*/  HFMA2 R0, -RZ, RZ, 0, 5.9604644775390625e-08 ;  /* 0x00000001ff007431 */ /* 0x000fe200000001ff */
[----:B------:R-:W-:-:S05]  /*4420*/  UMOV UR4, 0x40 ;  /* 0x0000004000047882 */ /* 0x000fca0000000000 */
[----:B------:R-:W-:Y:S01]  /*4430*/  UVIRTCOUNT.DEALLOC.SMPOOL 0x80 ;  /* 0x000000800000784c */ /* 0x000fe20000000000 */
[----:B------:R-:W-:Y:S02]  /*4440*/  UISETP.NE.AND UP1, UPT, UR48, URZ, UPT ;  /* 0x000000ff3000728c */ /* 0x000fe4000bf25270 */
[----:B-1----:R-:W-:-:S09]  /*4450*/  ULEA UR8, UR8, UR4, 0x18 ;  /* 0x0000000408087291 */ /* 0x002fd2000f8ec0ff */
[----:B------:R1:W-:Y:S01]  /*4460*/  @P0 STS.U8 [UR8+0x1c], R0 ;  /* 0x00001c00ff000988 */ /* 0x0003e20008000008 */
[----:B------:R-:W-:Y:S05]  /*4470*/  BRA.U UP1, `(.L_x_84) ;  /* 0x0000000101a07547 */ /* 0x000fea000b800000 */
[----:B------:R-:W-:Y:S01]  /*4480*/  UIADD3 UR7, UPT, UPT, UR26, 0x150, URZ ;  /* 0x000001501a077890 */ /* 0x000fe2000fffe0ff */
[----:B------:R-:W-:-:S03]  /*4490*/  SHF.L.U32 R2, R9, 0x1f, RZ ;  /* 0x0000001f09027819 */ /* 0x000fc600000006ff */
[----:B------:R-:W-:-:S09]  /*44a0*/  ULEA UR4, UR32, UR7, 0x3 ;  /* 0x0000000720047291 */ /* 0x000fd2000f8e18ff */
[----:B------:R-:W2:Y:S02]  /*44b0*/  SYNCS.PHASECHK.TRANS64.TRYWAIT P0, [UR4], R2 ;  /* 0x00000002ff0075a7 */ /* 0x000ea40008001104 */
[----:B--2---:R-:W-:Y:S05]  /*44c0*/  @!P0 BRA `(.L_x_85) ;  /* 0x0000005000d08947 */ /* 0x004fea0003800000 */
.L_x_197:
        /* <DEDUP_REMOVED lines=9> */
.L_x_199:
        /* <DEDUP_REMOVED lines=9> */
.L_x_201:
[----:B------:R-:W-:-:S04]  /*45f0*/  UIADD3 UR4, UPT, UPT, UR4, 0x1, URZ ;  /* 0x0000000104047890 */ /* 0x000fc8000fffe0ff */
[----:B------:R-:W-:-:S04]  /*4600*/  UISETP.NE.AND UP0, UPT, UR4, 0x4, UPT ;  /* 0x000000040400788c */ /* 0x000fc8000bf05270 */
[----:B------:R-:W-:Y:S02]  /*4610*/  USEL UR5, URZ, 0x1, UP0 ;  /* 0x00000001ff057887 */ /* 0x000fe40008000000 */
[----:B------:R-:W-:-:S04]  /*4620*/  USEL UR4, UR4, URZ, UP0 ;  /* 0x000000ff04047287 */ /* 0x000fc80008000000 */
[----:B------:R-:W-:Y:S01]  /*4630*/  ULEA UR4, UR4, UR7, 0x3 ;  /* 0x0000000704047291 */ /* 0x000fe2000f8e18ff */
[----:B------:R-:W-:-:S04]  /*4640*/  LOP3.LUT R2, R2, UR5, RZ, 0x3c, !PT ;  /* 0x0000000502027c12 */ /* 0x000fc8000f8e3cff */
[----:B------:R-:W-:Y:S01]  /*4650*/  SHF.L.U32 R2, R2, 0x1f, RZ ;  /* 0x0000001f02027819 */ /* 0x000fe200000006ff */
[----:B-1----:R-:W-:-:S04]  /*4660*/  IMAD.U32 R0, RZ, RZ, UR4 ;  /* 0x00000004ff007e24 */ /* 0x002fc8000f8e00ff */
[----:B------:R1:W2:Y:S03]  /*4670*/  SYNCS.PHASECHK.TRANS64.TRYWAIT P0, [R0+URZ], R2 ;  /* 0x00000002000075a7 */ /* 0x0002a600080011ff */
[----:B--2---:R-:W-:Y:S05]  /*4680*/  @!P0 NANOSLEEP.SYNCS 0x989680 ;  /* 0x009896800000895d */ /* 0x004fea0003900000 */
[----:B------:R-:W2:Y:S02]  /*4690*/  @!P0 SYNCS.PHASECHK.TRANS64 P0, [R0+URZ], R2 ;  /* 0x00000002000085a7 */ /* 0x000ea400080010ff */
[----:B--2---:R-:W-:Y:S05]  /*46a0*/  @P0 BRA `(.L_x_88) ;  /* 0x0000000000200947 */ /* 0x004fea0003800000 */
.L_x_89:
[----:B--2---:R2:W4:Y:S02]  /*46b0*/  SYNCS.PHASECHK.TRANS64.TRYWAIT P0, [R0+URZ], R2 ;  /* 0x00000002000075a7 */ /* 0x00452400080011ff */
[----:B----4-:R-:W-:Y:S05]  /*46c0*/  @!P0 NANOSLEEP.SYNCS 0x989680 ;  /* 0x009896800000895d */ /* 0x010fea0003900000 */
[----:B------:R-:W4:Y:S02]  /*46d0*/  @!P0 SYNCS.PHASECHK.TRANS64 P0, [R0+URZ], R2 ;  /* 0x00000002000085a7 */ /* 0x000f2400080010ff */
[----:B----4-:R-:W-:Y:S05]  /*46e0*/  @!P0 BRA `(.L_x_89) ;  /* 0xfffffffc00f08947 */ /* 0x010fea000383ffff */
[----:B------:R-:W-:Y:S05]  /*46f0*/  BRA `(.L_x_88) ;  /* 0x00000000000c7947 */ /* 0x000fea0003800000 */
.L_x_84:
[----:B------:R-:W-:-:S04]  /*4700*/  UIADD3 UR4, UPT, UPT, UR26, 0x190, URZ ;  /* 0x000001901a047890 */ /* 0x000fc8000fffe0ff */
[----:B------:R-:W-:-:S09]  /*4710*/  UPRMT UR4, UR49, 0x654, UR4 ;  /* 0x0000065431047896 */ /* 0x000fd20008000004 */
[----:B------:R-:W-:Y:S03]  /*4720*/  SYNCS.ARRIVE.TRANS64.RED.A1T0 RZ, [UR4], RZ ;  /* 0x000000ffffff79a7 */ /* 0x000fe60008100404 */
.L_x_88:
[----:B-12---:R-:W-:Y:S01]  /*4730*/  SHF.L.U32 R2, RZ, 0x1f, RZ ;  /* 0x0000001fff027819 */ /* 0x006fe200000006ff */
[----:B------:R-:W-:Y:S01]  /*4740*/  UIADD3 UR4, UPT, UPT, UR26, 0x190, URZ ;  /* 0x000001901a047890 */ /* 0x000fe2000fffe0ff */
[----:B------:R-:W-:Y:S02]  /*4750*/  PLOP3.LUT P0, PT, PT, PT, UP1, 0x80, 0x8 ;  /* 0x000000000008781c */ /* 0x000fe40003f0f018 */
[----:B------:R-:W1:Y:S02]  /*4760*/  SYNCS.PHASECHK.TRANS64.TRYWAIT P1, [UR26+0x190], R2 ;  /* 0x00019002ff0075a7 */ /* 0x000e64000802111a */
[----:B-1----:R-:W-:Y:S09]  /*4770*/  @!P1 BRA `(.L_x_90) ;  /* 0x00000050006c9947 */ /* 0x002ff20003800000 */
.L_x_203:
[----:B------:R-:W-:Y:S01]  /*4780*/  @!UP1 UPRMT UR4, UR49, 0x654, UR4 ;  /* 0x0000065431049896 */ /* 0x000fe20008000004 */
[----:B------:R-:W-:Y:S01]  /*4790*/  UMOV UR5, 0xffff ;  /* 0x0000ffff00057882 */ /* 0x000fe20000000000 */
[----:B------:R-:W-:-:S07]  /*47a0*/  UMOV UR6, 0x1 ;  /* 0x0000000100067882 */ /* 0x000fce0000000000 */
[----:B------:R-:W-:Y:S01]  /*47b0*/  @!P0 SYNCS.ARRIVE.TRANS64.RED.A1T0 RZ, [UR4], RZ ;  /* 0x000000ffffff89a7 */ /* 0x000fe20008100404 */
[----:B------:R-:W-:Y:S01]  /*47c0*/  NOP ;  /* 0x0000000000007918 */ /* 0x000fe20000000000 */
[----:B-1----:R-:W1:Y:S01]  /*47d0*/  LDS R0, [UR8+0x14] ;  /* 0x00001408ff007984 */ /* 0x002e620008000800 */
[----:B------:R-:W-:-:S04]  /*47e0*/  ULOP3.LUT UR4, UR44, 0xffff, URZ, 0xc0, !UPT ;  /* 0x0000ffff2c047892 */ /* 0x000fc8000f8ec0ff */
[----:B------:R-:W-:-:S04]  /*47f0*/  USHF.R.U32.HI UR4, URZ, 0x5, UR4 ;  /* 0x00000005ff047899 */ /* 0x000fc80008011604 */
[----:B------:R-:W-:Y:S02]  /*4800*/  USHF.L.U32 UR5, UR5, UR4, URZ ;  /* 0x0000000405057299 */ /* 0x000fe400080006ff */
[----:B------:R-:W-:-:S04]  /*4810*/  USHF.L.U32 UR4, UR6, UR4, URZ ;  /* 0x0000000406047299 */ /* 0x000fc800080006ff */
[----:B-1----:R-:W-:-:S04]  /*4820*/  LOP3.LUT R0, R0, UR5, RZ, 0xc0, !PT ;  /* 0x0000000500007c12 */ /* 0x002fc8000f8ec0ff */
[----:B------:R-:W-:-:S13]  /*4830*/  ISETP.NE.AND P0, PT, R0, UR5, PT ;  /* 0x0000000500007c0c */ /* 0x000fda000bf05270 */
[----:B------:R-:W-:Y:S05]  /*4840*/  @P0 BRA `(.L_x_91) ;  /* 0x0000000000580947 */ /* 0x000fea0003800000 */
[----:B------:R-:W1:Y:S02]  /*4850*/  LDS R0, [UR8+0x18] ;  /* 0x00001808ff007984 */ /* 0x000e640008000800 */
[----:B-1----:R-:W-:-:S04]  /*4860*/  LOP3.LUT R0, R0, UR4, RZ, 0xc0, !PT ;  /* 0x0000000400007c12 */ /* 0x002fc8000f8ec0ff */
[----:B------:R-:W-:-:S13]  /*4870*/  ISETP.NE.AND P0, PT, R0, UR4, PT ;  /* 0x0000000400007c0c */ /* 0x000fda000bf05270 */
[----:B------:R-:W-:Y:S05]  /*4880*/  @P0 BRA `(.L_x_92) ;  /* 0x00000000003c0947 */ /* 0x000fea0003800000 */
[----:B------:R-:W1:Y:S01]  /*4890*/  S2R R2, SR_LANEID ;  /* 0x0000000000027919 */ /* 0x000e620000000000 */
[----:B------:R-:W-:-:S06]  /*48a0*/  ULOP3.LUT UR5, URZ, UR5, URZ, 0x33, !UPT ;  /* 0x00000005ff057292 */ /* 0x000fcc000f8e33ff */
[----:B------:R-:W-:-:S04]  /*48b0*/  IMAD.U32 R0, RZ, RZ, UR5 ;  /* 0x00000005ff007e24 */ /* 0x000fc8000f8e00ff */
[----:B------:R2:W4:Y:S02]  /*48c0*/  REDUX UR7, R0 ;  /* 0x00000000000773c4 */ /* 0x0005240000000000 */
[----:B------:R1:W-:Y:S01]  /*48d0*/  UTCATOMSWS.AND URZ, UR5 ;  /* 0x0000000500ff79e3 */ /* 0x0003e20008000000 */
[----:B--2---:R-:W-:Y:S01]  /*48e0*/  LOP3.LUT R0, RZ, UR4, RZ, 0x33, !PT ;  /* 0x00000004ff007c12 */ /* 0x004fe2000f8e33ff */
[----:B------:R-:W-:Y:S02]  /*48f0*/  VOTEU.ANY UR4, UPT, PT ;  /* 0x0000000000047886 */ /* 0x000fe400038e0100 */
[----:B------:R-:W-:Y:S02]  /*4900*/  UFLO.U32 UR4, UR4 ;  /* 0x00000004000472bd */ /* 0x000fe400080e0000 */
[----:B------:R-:W2:Y:S04]  /*4910*/  REDUX UR6, R0 ;  /* 0x00000000000673c4 */ /* 0x000ea80000000000 */
[----:B-1----:R-:W-:-:S02]  /*4920*/  ISETP.EQ.U32.AND P0, PT, R2, UR4, PT ;  /* 0x0000000402007c0c */ /* 0x002fc4000bf02070 */
[----:B----4-:R-:W-:-:S11]  /*4930*/  MOV R2, UR7 ;  /* 0x0000000700027c02 */ /* 0x010fd60008000f00 */
[----:B------:R1:W-:Y:S01]  /*4940*/  @P0 ATOMS.AND RZ, [UR8+0x14], R2 ;  /* 0x00001402ffff098c */ /* 0x0003e2000a800008 */
[----:B--2---:R-:W-:-:S05]  /*4950*/  IMAD.U32 R0, RZ, RZ, UR6 ;  /* 0x00000006ff007e24 */ /* 0x004fca000f8e00ff */
[----:B------:R1:W-:Y:S01]  /*4960*/  @P0 ATOMS.AND RZ, [UR8+0x18], R0 ;  /* 0x00001800ffff098c */ /* 0x0003e2000a800008 */
[----:B------:R-:W-:Y:S05]  /*4970*/  BRA `(.L_x_93) ;  /* 0x0000000000147947 */ /* 0x000fea0003800000 */
.L_x_92:
[----:B------:R-:W-:Y:S02]  /*4980*/  MOV R2, 0x49a0 ;  /* 0x000049a000027802 */ /* 0x000fe40000000f00 */
[----:B---3-5:R-:W-:Y:S05]  /*4990*/  CALL.REL.NOINC `($__internal_0_$__cuda_sm10x_tcgen05_guardrail_trap_col_being_dealloced_not_returned_by_alloc) ;  /* 0x00000054004c7944 */ /* 0x028fea0003c00000 */
[----:B------:R-:W-:Y:S05]  /*49a0*/  BRA `(.L_x_93) ;  /* 0x0000000000087947 */ /* 0x000fea0003800000 */
.L_x_91:
[----:B------:R-:W-:Y:S02]  /*49b0*/  MOV R2, 0x49d0 ;  /* 0x000049d000027802 */ /* 0x000fe40000000f00 */
[----:B---3-5:R-:W-:Y:S05]  /*49c0*/  CALL.REL.NOINC `($__internal_2_$__cuda_sm10x_tcgen05_guardrail_trap_unallocated_columns_being_dealloced) ;  /* 0x0000005400587944 */ /* 0x028fea0003c00000 */
.L_x_93:
[----:B------:R-:W-:Y:S01]  /*49d0*/  NOP ;  /* 0x0000000000007918 */ /* 0x000fe20000000000 */
[----:B------:R-:W-:Y:S05]  /*49e0*/  EXIT ;  /* 0x000000000000794d */ /* 0x000fea0003800000 */
.L_x_64:
[----:B------:R-:W-:-:S09]  /*49f0*/  UISETP.NE.OR UP0, UPT, UR23, 0x3, !UP4 ;  /* 0x000000031700788c */ /* 0x000fd2000e705670 */
[----:B------:R-:W-:Y:S05]  /*4a00*/  BRA.U UP0, `(.L_x_94) ;  /* 0x0000001100b87547 */ /* 0x000fea000b800000 */
[----:B------:R-:W2:Y:S01]  /*4a10*/  LDCU UR31, c[0x0][0x370] ;  /* 0x00006e00ff1f77ac */ /* 0x000ea20008000800 */
[----:B------:R-:W3:Y:S01]  /*4a20*/  LDC.64 R16, c[0x0][0x348] ;  /* 0x0000d200ff107b82 */ /* 0x000ee20000000a00 */
[----:B------:R-:W-:Y:S02]  /*4a30*/  HFMA2 R13, -RZ, RZ, 0, 0 ;  /* 0x00000000ff0d7431 */ /* 0x000fe400000001ff */
[----:B------:R-:W-:Y:S01]  /*4a40*/  IMAD.MOV.U32 R15, RZ, RZ, 0x1 ;  /* 0x00000001ff0f7424 */ /* 0x000fe200078e00ff */
[----:B------:R-:W2:Y:S01]  /*4a50*/  LDCU.128 UR48, c[0x0][0xb10] ;  /* 0x00016200ff3077ac */ /* 0x000ea20008000c00 */
[----:B------:R-:W-:Y:S01]  /*4a60*/  IMAD.MOV.U32 R14, RZ, RZ, RZ ;  /* 0x000000ffff0e7224 */ /* 0x000fe200078e00ff */
[----:B------:R-:W-:Y:S01]  /*4a70*/  MOV R7, 0x2000 ;  /* 0x0000200000077802 */ /* 0x000fe20000000f00 */
[----:B------:R-:W4:Y:S01]  /*4a80*/  LDCU UR30, c[0x0][0x374] ;  /* 0x00006e80ff1e77ac */ /* 0x000f220008000800 */
[----:B------:R-:W1:Y:S01]  /*4a90*/  LDC.64 R2, c[0x0][0x888] ;  /* 0x00022200ff027b82 */ /* 0x000e620000000a00 */
[----:B------:R-:W4:Y:S01]  /*4aa0*/  LDCU UR15, c[0x0][0xb0c] ;  /* 0x00016180ff0f77ac */ /* 0x000f220008000800 */
[----:B------:R-:W3:Y:S06]  /*4ab0*/  LDCU UR52, c[0x0][0xb20] ;  /* 0x00016400ff3477ac */ /* 0x000eec0008000800 */
[----:B------:R-:W1:Y:S01]  /*4ac0*/  LDC.64 R4, c[0x0][0x890] ;  /* 0x00022400ff047b82 */ /* 0x000e620000000a00 */
[----:B------:R-:W3:Y:S01]  /*4ad0*/  LDCU UR4, c[0x0][0xb30] ;  /* 0x00016600ff0477ac */ /* 0x000ee20008000800 */
[----:B------:R-:W-:Y:S01]  /*4ae0*/  UMOV UR21, 0x400 ;  /* 0x0000040000157882 */ /* 0x000fe20000000000 */
[----:B--2---:R-:W-:-:S02]  /*4af0*/  UIMAD.WIDE.U32 UR6, UR31, UR48, URZ ;  /* 0x000000301f0672a5 */ /* 0x004fc4000f8e00ff */
[----:B----4-:R-:W-:Y:S02]  /*4b00*/  UIMAD.WIDE.U32 UR8, UR30, UR51, URZ ;  /* 0x000000331e0872a5 */ /* 0x010fe4000f8e00ff */
[----:B------:R-:W-:Y:S02]  /*4b10*/  ULEA UR21, UR47, UR21, 0x18 ;  /* 0x000000152f157291 */ /* 0x000fe4000f8ec0ff */
[----:B------:R-:W-:Y:S02]  /*4b20*/  UPLOP3.LUT UP2, UPT, UPT, UPT, UPT, 0x40, 0x4 ;  /* 0x000000000004789c */ /* 0x000fe40003f4e870 */
[----:B------:R-:W-:Y:S01]  /*4b30*/  UIADD3 UR37, UPT, UPT, UR21, 0xd8, URZ ;  /* 0x000000d815257890 */ /* 0x000fe2000fffe0ff */
[----:B------:R-:W-:Y:S01]  /*4b40*/  UMOV UR6, UR7 ;  /* 0x0000000700067c82 */ /* 0x000fe20008000000 */
[----:B------:R-:W-:Y:S01]  /*4b50*/  UMOV UR38, UR9 ;  /* 0x0000000900267c82 */ /* 0x000fe20008000000 */
[----:B------:R-:W-:Y:S02]  /*4b60*/  UISETP.GE.AND UP0, UPT, UR45, 0x1, UPT ;  /* 0x000000012d00788c */ /* 0x000fe4000bf06270 */
[----:B------:R-:W-:Y:S01]  /*4b70*/  UISETP.NE.AND UP4, UPT, UR45, 0x1, UPT ;  /* 0x000000012d00788c */ /* 0x000fe2000bf85270 */
[----:B------:R-:W2:Y:S01]  /*4b80*/  LDCU.64 UR22, c[0x0][0xb28] ;  /* 0x00016500ff1677ac */ /* 0x000ea20008000a00 */
[----:B------:R-:W-:-:S02]  /*4b90*/  UISETP.NE.AND UP6, UPT, UR15, 0x1, UPT ;  /* 0x000000010f00788c */ /* 0x000fc4000bfc5270 */
[----:B------:R-:W-:Y:S02]  /*4ba0*/  UISETP.NE.AND UP5, UPT, UR50, 0x1, UPT ;  /* 0x000000013200788c */ /* 0x000fe4000bfa5270 */
[----:B------:R-:W-:Y:S02]  /*4bb0*/  UIADD3 UR41, UPT, UPT, UR21, 0xc0, URZ ;  /* 0x000000c015297890 */ /* 0x000fe4000fffe0ff */
[----:B------:R-:W-:Y:S02]  /*4bc0*/  UIADD3 UR33, UPT, UPT, UR21, 0xc8, URZ ;  /* 0x000000c815217890 */ /* 0x000fe4000fffe0ff */
[----:B------:R-:W-:Y:S02]  /*4bd0*/  UIADD3 UR25, UPT, UPT, UR21, 0xd0, URZ ;  /* 0x000000d015197890 */ /* 0x000fe4000fffe0ff */
[----:B------:R-:W-:Y:S02]  /*4be0*/  UPRMT UR37, UR47, 0x654, UR37 ;  /* 0x000006542f257896 */ /* 0x000fe40008000025 */
[----:B------:R-:W-:-:S02]  /*4bf0*/  USHF.R.U32.HI UR39, URZ, UR49, UR6 ;  /* 0x00000031ff277299 */ /* 0x000fc40008011606 */
[----:B---3--:R-:W-:Y:S02]  /*4c00*/  USHF.R.U32.HI UR38, URZ, UR52, UR38 ;  /* 0x00000034ff267299 */ /* 0x008fe40008011626 */
[----:B------:R-:W-:-:S11]  /*4c10*/  UISETP.NE.AND UP3, UPT, UR4, 0x1, UPT ;  /* 0x000000010400788c */ /* 0x000fd6000bf65270 */
.L_x_105:
[C---:B------:R-:W-:Y:S02]  /*4c20*/  LEA R12, R14.reuse, UR21, 0x3 ;  /* 0x000000150e0c7c11 */ /* 0x040fe4000f8e18ff */
[----:B------:R-:W-:Y:S02]  /*4c30*/  SHF.L.U32 R0, R13, 0x1f, RZ ;  /* 0x0000001f0d007819 */ /* 0x000fe400000006ff */
[----:B------:R-:W-:Y:S02]  /*4c40*/  LEA R8, R14, UR21, 0x4 ;  /* 0x000000150e087c11 */ /* 0x000fe4000f8e20ff */
[----:B---3--:R-:W3:Y:S02]  /*4c50*/  SYNCS.PHASECHK.TRANS64.TRYWAIT P0, [R12+URZ+0x110], R0 ;  /* 0x000110000c0075a7 */ /* 0x008ee400080011ff */
[----:B---3--:R-:W-:Y:S05]  /*4c60*/  @!P0 BRA `(.L_x_95) ;  /* 0x0000004c00488947 */ /* 0x008fea0003800000 */
.L_x_204:
[----:B------:R-:W4:Y:S01]  /*4c70*/  LDS.128 R8, [R8+0x1a0] ;  /* 0x0001a00008087984 */ /* 0x000f220000000c00 */
[----:B------:R-:W-:Y:S01]  /*4c80*/  UISETP.GE.AND UP0, UPT, UR45, 0x1, UPT ;  /* 0x000000012d00788c */ /* 0x000fe2000bf06270 */
[----:B------:R-:W-:Y:S01]  /*4c90*/  @!PT LDS RZ, [RZ] ;  /* 0x00000000fffff984 */ /* 0x000fe20000000800 */
[----:B------:R-:W-:Y:S01]  /*4ca0*/  @!PT LDS RZ, [RZ] ;  /* 0x00000000fffff984 */ /* 0x000fe20000000800 */
[----:B------:R-:W-:Y:S01]  /*4cb0*/  @!PT LDS RZ, [RZ] ;  /* 0x00000000fffff984 */ /* 0x000fe20000000800 */
[----:B------:R-:W-:Y:S01]  /*4cc0*/  @!PT LDS RZ, [RZ] ;  /* 0x00000000fffff984 */ /* 0x000fe20000000800 */
[----:B------:R1:W-:Y:S06]  /*4cd0*/  MEMBAR.ALL.CTA ;  /* 0x0000000000007992 */ /* 0x0003ec0000008000 */
[----:B-1----:R-:W1:Y:S01]  /*4ce0*/  FENCE.VIEW.ASYNC.S ;  /* 0x00000000000073c6 */ /* 0x002e620000000000 */
[----:B----4-:R-:W-:Y:S11]  /*4cf0*/  LOP3.LUT P0, RZ, R10, 0x1, RZ, 0xc0, !PT ;  /* 0x000000010aff7812 */ /* 0x010ff6000780c0ff */
[----:B------:R-:W-:Y:S02]  /*4d00*/  @!UPT UIADD3 URZ, UPT, UPT, URZ, URZ, URZ ;  /* 0x000000fffffff290 */ /* 0x000fe4000fffe0ff */
[----:B-1----:R-:W-:Y:S01]  /*4d10*/  VOTEU.ANY UP1, P0 ;  /* 0x0000000000ff7886 */ /* 0x002fe20000020100 */
[----:B------:R-:W-:Y:S11]  /*4d20*/  PLOP3.LUT P0, PT, PT, PT, UP1, 0x80, 0x8 ;  /* 0x000000000008781c */ /* 0x000ff60003f0f018 */
[----:B------:R-:W-:Y:S02]  /*4d30*/  @!UPT UIADD3 URZ, UPT, UPT, URZ, URZ, URZ ;  /* 0x000000fffffff290 */ /* 0x000fe4000fffe0ff */
[----:B---3--:R-:W-:Y:S02]  /*4d40*/  @P0 SHF.R.U32.HI R0, RZ, 0x10, R9 ;  /* 0x00000010ff000819 */ /* 0x008fe40000011609 */
[----:B------:R-:W-:Y:S02]  /*4d50*/  @P0 MOV R6, R8 ;  /* 0x0000000800060202 */ /* 0x000fe40000000f00 */
[----:B------:R-:W-:Y:S01]  /*4d60*/  @P0 R2UR UR4, R0 ;  /* 0x00000000000402ca */ /* 0x000fe200000e0000 */
[----:B------:R-:W-:Y:S01]  /*4d70*/  VIADD R0, R12, 0x120 ;  /* 0x000001200c007836 */ /* 0x000fe20000000000 */
[----:B------:R-:W-:Y:S02]  /*4d80*/  @P0 LOP3.LUT R8, R9, 0xffff, RZ, 0xc0, !PT ;  /* 0x0000ffff09080812 */ /* 0x000fe400078ec0ff */
[----:B------:R-:W-:Y:S02]  /*4d90*/  @P0 R2UR UR6, R6 ;  /* 0x00000000060602ca */ /* 0x000fe400000e0000 */
[----:B------:R-:W-:Y:S02]  /*4da0*/  PRMT R0, RZ, 0x654, R0 ;  /* 0x00000654ff007816 */ /* 0x000fe40000000000 */
[----:B------:R-:W-:Y:S02]  /*4db0*/  @P0 R2UR UR5, R8 ;  /* 0x00000000080502ca */ /* 0x000fe400000e0000 */
[----:B------:R1:W-:Y:S03]  /*4dc0*/  SYNCS.ARRIVE.TRANS64.RED.A1T0 RZ, [R0+URZ], RZ ;  /* 0x000000ff00ff79a7 */ /* 0x0003e600081004ff */
[----:B------:R-:W-:Y:S04]  /*4dd0*/  @UP1 UMOV UR29, UR4 ;  /* 0x00000004001d1c82 */ /* 0x000fe80008000000 */
[----:B------:R-:W-:Y:S04]  /*4de0*/  @UP1 UMOV UR14, UR6 ;  /* 0x00000006000e1c82 */ /* 0x000fe80008000000 */
[----:B------:R-:W-:Y:S01]  /*4df0*/  @UP1 UMOV UR13, UR5 ;  /* 0x00000005000d1c82 */ /* 0x000fe20008000000 */
[----:B------:R-:W-:Y:S05]  /*4e00*/  BRA.U !UP0, `(.L_x_96) ;  /* 0x0000000108a47547 */ /* 0x000fea000b800000 */
[----:B------:R-:W-:Y:S02]  /*4e10*/  UIMAD.WIDE.U32 UR16, UR13, UR51, URZ ;  /* 0x000000330d1072a5 */ /* 0x000fe4000f8e00ff */
[----:B------:R-:W-:Y:S02]  /*4e20*/  UIMAD.WIDE.U32 UR18, UR14, UR48, URZ ;  /* 0x000000300e1272a5 */ /* 0x000fe4000f8e00ff */
[----:B------:R-:W-:Y:S02]  /*4e30*/  USEL UR4, UR30, UR38, !UP5 ;  /* 0x000000261e047287 */ /* 0x000fe4000e800000 */
[----:B------:R-:W-:Y:S02]  /*4e40*/  USEL UR7, UR31, UR39, !UP6 ;  /* 0x000000271f077287 */ /* 0x000fe4000f000000 */
[----:B--2---:R-:W-:Y:S02]  /*4e50*/  UIMAD.WIDE.U32 UR8, UR4, UR22, URZ ;  /* 0x00000016040872a5 */ /* 0x004fe4000f8e00ff */
[----:B------:R-:W-:Y:S01]  /*4e60*/  UIMAD.WIDE.U32 UR10, UR7, UR22, URZ ;  /* 0x00000016070a72a5 */ /* 0x000fe2000f8e00ff */
[----:B------:R-:W-:Y:S02]  /*4e70*/  UMOV UR5, UR17 ;  /* 0x0000001100057c82 */ /* 0x000fe40008000000 */
[----:B------:R-:W-:Y:S03]  /*4e80*/  USHF.R.U32.HI UR6, URZ, UR52, UR5 ;  /* 0x00000034ff067299 */ /* 0x000fe60008011605 */
[----:B------:R-:W-:Y:S01]  /*4e90*/  UMOV UR5, UR19 ;  /* 0x0000001300057c82 */ /* 0x000fe20008000000 */
[----:B------:R-:W-:Y:S02]  /*4ea0*/  USEL UR6, UR13, UR6, !UP5 ;  /* 0x000000060d067287 */ /* 0x000fe4000e800000 */
[----:B------:R-:W-:Y:S03]  /*4eb0*/  USHF.R.U32.HI UR12, URZ, UR49, UR5 ;  /* 0x00000031ff0c7299 */ /* 0x000fe60008011605 */
[----:B------:R-:W-:Y:S02]  /*4ec0*/  UMOV UR5, UR9 ;  /* 0x0000000900057c82 */ /* 0x000fe40008000000 */
[----:B------:R-:W-:Y:S03]  /*4ed0*/  @UP4 USHF.R.U32.HI UR4, URZ, UR23, UR5 ;  /* 0x00000017ff044299 */ /* 0x000fe60008011605 */
[----:B------:R-:W-:Y:S01]  /*4ee0*/  UMOV UR5, UR11 ;  /* 0x0000000b00057c82 */ /* 0x000fe20008000000 */
[----:B------:R-:W-:Y:S02]  /*4ef0*/  UIMAD UR4, UR45, UR4, URZ ;  /* 0x000000042d0472a4 */ /* 0x000fe4000f8e02ff */
[----:B------:R-:W-:Y:S02]  /*4f00*/  @UP4 USHF.R.U32.HI UR7, URZ, UR23, UR5 ;  /* 0x00000017ff074299 */ /* 0x000fe40008011605 */
[----:B------:R-:W-:Y:S02]  /*4f10*/  UIMAD.WIDE.U32 UR10, UR6, UR22, URZ ;  /* 0x00000016060a72a5 */ /* 0x000fe4000f8e00ff */
[----:B------:R-:W-:Y:S02]  /*4f20*/  USEL UR5, UR14, UR12, !UP6 ;  /* 0x0000000c0e057287 */ /* 0x000fe4000f000000 */
[----:B------:R-:W-:Y:S02]  /*4f30*/  UIMAD UR8, UR45, UR7, URZ ;  /* 0x000000072d0872a4 */ /* 0x000fe4000f8e02ff */
[----:B------:R-:W-:Y:S03]  /*4f40*/  UISETP.GE.AND UP0, UPT, UR6, UR4, UPT ;  /* 0x000000040600728c */ /* 0x000fe6000bf06270 */
[----:B------:R-:W-:Y:S01]  /*4f50*/  UMOV UR4, UR11 ;  /* 0x0000000b00047c82 */ /* 0x000fe20008000000 */
[----:B------:R-:W-:Y:S02]  /*4f60*/  UISETP.GE.OR UP0, UPT, UR5, UR8, UP0 ;  /* 0x000000080500728c */ /* 0x000fe40008706670 */
[----:B------:R-:W-:Y:S02]  /*4f70*/  USHF.R.U32.HI UR4, URZ, UR23, UR4 ;  /* 0x00000017ff047299 */ /* 0x000fe40008011604 */
[----:B------:R-:W-:Y:S02]  /*4f80*/  UIMAD.WIDE.U32 UR8, UR5, UR22, URZ ;  /* 0x00000016050872a5 */ /* 0x000fe4000f8e00ff */
[----:B------:R-:W-:Y:S04]  /*4f90*/  USEL UR10, UR6, UR4, !UP4 ;  /* 0x00000004060a7287 */ /* 0x000fe8000e000000 */
[----:B------:R-:W-:Y:S01]  /*4fa0*/  UIADD3 UR11, UPT, UPT, -UR10, URZ, URZ ;  /* 0x000000ff0a0b7290 */ /* 0x000fe2000fffe1ff */
[----:B------:R-:W-:Y:S02]  /*4fb0*/  @!UP0 UMOV UR4, UR9 ;  /* 0x0000000900048c82 */ /* 0x000fe40008000000 */
[----:B------:R-:W-:Y:S02]  /*4fc0*/  @!UP0 USHF.R.U32.HI UR4, URZ, UR23, UR4 ;  /* 0x00000017ff048299 */ /* 0x000fe40008011604 */
[----:B------:R-:W-:Y:S02]  /*4fd0*/  UIMAD UR8, UR45, UR11, UR6 ;  /* 0x0000000b2d0872a4 */ /* 0x000fe4000f8e0206 */
[----:B------:R-:W-:Y:S04]  /*4fe0*/  @!UP0 USEL UR4, UR5, UR4, !UP4 ;  /* 0x0000000405048287 */ /* 0x000fe8000e000000 */
[----:B------:R-:W-:Y:S02]  /*4ff0*/  @!UP0 UIMAD UR7, UR7, UR8, UR4 ;  /* 0x00000008070782a4 */ /* 0x000fe4000f8e0204 */
[----:B------:R-:W-:Y:S02]  /*5000*/  @!UP0 UIADD3 UR9, UPT, UPT, UR10, -UR4, URZ ;  /* 0x800000040a098290 */ /* 0x000fe4000fffe0ff */
[----:B------:R-:W-:Y:S02]  /*5010*/  UIADD3 UR8, UPT, UPT, -UR6, URZ, URZ ;  /* 0x000000ff06087290 */ /* 0x000fe4000fffe1ff */
[----:B------:R-:W-:Y:S02]  /*5020*/  UIADD3 UR4, UPT, UPT, -UR5, URZ, URZ ;  /* 0x000000ff05047290 */ /* 0x000fe4000fffe1ff */
[----:B------:R-:W-:Y:S03]  /*5030*/  @!UP0 UIMAD UR6, UR9, UR45, UR5 ;  /* 0x0000002d090682a4 */ /* 0x000fe6000f8e0205 */
[----:B------:R-:W-:Y:S01]  /*5040*/  @!UP0 UMOV UR5, UR7 ;  /* 0x0000000700058c82 */ /* 0x000fe20008000000 */
[----:B------:R-:W-:Y:S02]  /*5050*/  UIMAD UR7, UR15, UR4, UR14 ;  /* 0x000000040f0772a4 */ /* 0x000fe4000f8e020e */
[----:B------:R-:W-:Y:S02]  /*5060*/  UIMAD UR4, UR50, UR8, UR13 ;  /* 0x00000008320472a4 */ /* 0x000fe4000f8e020d */
[----:B------:R-:W-:Y:S02]  /*5070*/  UIMAD UR14, UR5, UR15, UR7 ;  /* 0x0000000f050e72a4 */ /* 0x000fe4000f8e0207 */
[----:B------:R-:W-:Y:S11]  /*5080*/  UIMAD UR13, UR6, UR50, UR4 ;  /* 0x00000032060d72a4 */ /* 0x000ff6000f8e0204 */
[----:B------:R-:W-:Y:S01]  /*5090*/  @!UPT UIADD3 URZ, UPT, UPT, URZ, URZ, URZ ;  /* 0x000000fffffff290 */ /* 0x000fe2000fffe0ff */
.L_x_96:
[----:B------:R-:W3:Y:S01]  /*50a0*/  @!UP3 LDCU.128 UR8, c[0x0][0xb10] ;  /* 0x00016200ff08b7ac */ /* 0x000ee20008000c00 */
[C---:B------:R-:W-:Y:S02]  /*50b0*/  ISETP.NE.U32.AND P1, PT, R4.reuse, RZ, PT ;  /* 0x000000ff0400720c */ /* 0x040fe40003f25070 */
[----:B------:R-:W-:Y:S02]  /*50c0*/  ISETP.NE.U32.AND P0, PT, R4, RZ, PT ;  /* 0x000000ff0400720c */ /* 0x000fe40003f05070 */
[C---:B------:R-:W-:Y:S02]  /*50d0*/  ISETP.NE.AND.EX P1, PT, R5.reuse, RZ, PT, P1 ;  /* 0x000000ff0500720c */ /* 0x040fe40003f25310 */
[----:B------:R-:W-:Y:S01]  /*50e0*/  ISETP.NE.AND.EX P0, PT, R5, RZ, PT, P0 ;  /* 0x000000ff0500720c */ /* 0x000fe20003f05300 */
[----:B------:R-:W4:Y:S01]  /*50f0*/  @!UP3 LDCU UR5, c[0x0][0xb0c] ;  /* 0x00016180ff05b7ac */ /* 0x000f220008000800 */
[----:B------:R-:W-:Y:S01]  /*5100*/  SHF.L.U32 R9, R15, 0x1f, RZ ;  /* 0x0000001f0f097819 */ /* 0x000fe200000006ff */
[----:B------:R-:W-:Y:S02]  /*5110*/  USHF.L.U32 UR42, UR20, 0x7, URZ ;  /* 0x00000007142a7899 */ /* 0x000fe400080006ff */
[----:B------:R-:W-:Y:S02]  /*5120*/  USHF.L.U32 UR43, UR24, 0x6, URZ ;  /* 0x00000006182b7899 */ /* 0x000fe400080006ff */
[----:B---3--:R-:W-:Y:S07]  /*5130*/  UIMAD.WIDE.U32 UR6, UR14, UR8, URZ ;  /* 0x000000080e0672a5 */ /* 0x008fee000f8e00ff */
[----:B------:R-:W-:Y:S01]  /*5140*/  @!UP3 UMOV UR4, UR7 ;  /* 0x000000070004bc82 */ /* 0x000fe20008000000 */
[----:B----4-:R-:W-:Y:S02]  /*5150*/  @!UP3 UISETP.NE.AND UP0, UPT, UR5, 0x1, UPT ;  /* 0x000000010500b88c */ /* 0x010fe4000bf05270 */
[----:B------:R-:W-:Y:S02]  /*5160*/  @!UP3 USHF.R.U32.HI UR4, URZ, UR9, UR4 ;  /* 0x00000009ff04b299 */ /* 0x000fe40008011604 */
[----:B------:R-:W-:Y:S02]  /*5170*/  UIMAD.WIDE.U32 UR6, UR13, UR11, URZ ;  /* 0x0000000b0d0672a5 */ /* 0x000fe4000f8e00ff */
[----:B------:R-:W-:Y:S02]  /*5180*/  @!UP3 USEL UR8, UR14, UR4, !UP0 ;  /* 0x000000040e08b287 */ /* 0x000fe4000c000000 */
[----:B------:R-:W-:Y:S03]  /*5190*/  @!UP3 UISETP.NE.AND UP0, UPT, UR10, 0x1, UPT ;  /* 0x000000010a00b88c */ /* 0x000fe6000bf05270 */
[----:B------:R-:W-:Y:S02]  /*51a0*/  @!UP3 UMOV UR6, UR7 ;  /* 0x000000070006bc82 */ /* 0x000fe40008000000 */
[----:B------:R-:W3:Y:S02]  /*51b0*/  @!UP3 LDCU UR4, c[0x0][0xb20] ;  /* 0x00016400ff04b7ac */ /* 0x000ee40008000800 */
[----:B---3--:R-:W-:Y:S04]  /*51c0*/  @!UP3 USHF.R.U32.HI UR6, URZ, UR4, UR6 ;  /* 0x00000004ff06b299 */ /* 0x008fe80008011606 */
[----:B------:R-:W-:Y:S04]  /*51d0*/  @!UP3 USEL UR6, UR13, UR6, !UP0 ;  /* 0x000000060d06b287 */ /* 0x000fe8000c000000 */
[----:B------:R-:W-:Y:S02]  /*51e0*/  @!UP3 UIADD3 UR4, UPT, UPT, -UR8, UR6, URZ ;  /* 0x000000060804b290 */ /* 0x000fe4000fffe1ff */
[----:B------:R-:W-:Y:S02]  /*51f0*/  @!UP3 UIADD3 UR6, UPT, UPT, UR8, -UR6, URZ ;  /* 0x800000060806b290 */ /* 0x000fe4000fffe0ff */
[----:B------:R-:W-:Y:S02]  /*5200*/  @!UP3 UIMAD UR14, UR4, UR5, UR14 ;  /* 0x00000005040eb2a4 */ /* 0x000fe4000f8e020e */
[----:B------:R-:W-:Y:S01]  /*5210*/  @!UP3 UIMAD UR13, UR6, UR10, UR13 ;  /* 0x0000000a060db2a4 */ /* 0x000fe2000f8e020d */
[----:B------:R-:W-:Y:S11]  /*5220*/  BRA.U UP2, `(.L_x_97) ;  /* 0x0000000102107547 */ /* 0x000ff6000b800000 */
[----:B------:R-:W-:Y:S04]  /*5230*/  MOV R6, UR46 ;  /* 0x0000002e00067c02 */ /* 0x000fe80008000f00 */
[----:B------:R-:W-:Y:S04]  /*5240*/  SHF.L.U32 R6, R6, 0x1f, RZ ;  /* 0x0000001f06067819 */ /* 0x000fe800000006ff */
[----:B------:R-:W3:Y:S02]  /*5250*/  SYNCS.PHASECHK.TRANS64.TRYWAIT P2, [UR21+0x108], R6 ;  /* 0x00010806ff0075a7 */ /* 0x000ee40008041115 */
[----:B---3--:R-:W-:Y:S05]  /*5260*/  @!P2 BRA `(.L_x_98) ;  /* 0x0000004400dca947 */ /* 0x008fea0003800000 */
.L_x_97:
[----:B------:R-:W-:Y:S05]  /*5270*/  @!P1 BRA `(.L_x_99) ;  /* 0x0000000000309947 */ /* 0x000fea0003800000 */
[----:B------:R-:W-:Y:S01]  /*5280*/  ISETP.NE.U32.AND P1, PT, R2, RZ, PT ;  /* 0x000000ff0200720c */ /* 0x000fe20003f25070 */
[----:B------:R-:W3:Y:S01]  /*5290*/  LDCU.64 UR4, c[0x0][0x358] ;  /* 0x00006b00ff0477ac */ /* 0x000ee20008000a00 */
[----:B------:R-:W-:Y:S02]  /*52a0*/  IMAD.MOV.U32 R26, RZ, RZ, 0x1 ;  /* 0x00000001ff1a7424 */ /* 0x000fe400078e00ff */
[----:B------:R-:W-:Y:S11]  /*52b0*/  ISETP.NE.AND.EX P1, PT, R3, RZ, PT, P1 ;  /* 0x000000ff0300720c */ /* 0x000ff60003f25310 */
[----:B------:R-:W-:Y:S02]  /*52c0*/  @!UPT UIADD3 URZ, UPT, UPT, URZ, URZ, URZ ;  /* 0x000000fffffff290 */ /* 0x000fe4000fffe0ff */
[----:B------:R-:W4:Y:S01]  /*52d0*/  @P1 LDC.64 R10, c[0x0][0x888] ;  /* 0x00022200ff0a1b82 */ /* 0x000f220000000a00 */
[----:B-1----:R-:W-:Y:S04]  /*52e0*/  @P1 IMAD R0, R4, UR36, RZ ;  /* 0x0000002404001c24 */ /* 0x002fe8000f8e02ff */
[----:B----4-:R-:W-:Y:S04]  /*52f0*/  @P1 IMAD.WIDE R10, R0, 0x4, R10 ;  /* 0x00000004000a1825 */ /* 0x010fe800078e020a */
[----:B------:R-:W-:Y:S01]  /*5300*/  HFMA2 R0, -RZ, RZ, 0, 5.9604644775390625e-08 ;  /* 0x00000001ff007431 */ /* 0x000fe200000001ff */
[----:B---3-5:R3:W5:Y:S04]  /*5310*/  @P1 LDG.E R27, desc[UR4][R10.64] ;  /* 0x000000040a1b1981 */ /* 0x028768000c1e1900 */
[----:B------:R-:W-:Y:S01]  /*5320*/  @!P1 PRMT R26, R0, 0x7610, R26 ;  /* 0x00007610001a9816 */ /* 0x000fe2000000001a */
[----:B---3--:R-:W4:Y:S06]  /*5330*/  @!P1 LDC R27, c[0x0][0x880] ;  /* 0x00022000ff1b9b82 */ /* 0x008f2c0000000800 */
.L_x_99:
[----:B----45:R-:W-:Y:S01]  /*5340*/  @!P0 FSETP.EQ.AND P1, PT, R27, RZ, PT ;  /* 0x000000ff1b00820b */ /* 0x030fe20003f22000 */
[----:B------:R-:W-:Y:S01]  /*5350*/  @!UPT UIADD3 URZ, UPT, UPT, URZ, URZ, URZ ;  /* 0x000000fffffff290 */ /* 0x000fe2000fffe0ff */
[----:B------:R-:W-:Y:S11]  /*5360*/  @!P0 BRA `(.L_x_100) ;  /* 0x0000000000188947 */ /* 0x000ff60003800000 */
[----:B------:R-:W-:Y:S02]  /*5370*/  LOP3.LUT P0, RZ, R26, 0xff, RZ, 0xc0, !PT ;  /* 0x000000ff1aff7812 */ /* 0x000fe4000780c0ff */
[----:B------:R-:W-:Y:S04]  /*5380*/  ISETP.NE.U32.AND P1, PT, R2, RZ, PT ;  /* 0x000000ff0200720c */ /* 0x000fe80003f25070 */
[----:B------:R-:W-:Y:S04]  /*5390*/  ISETP.NE.AND.EX P1, PT, R3, RZ, PT, P1 ;  /* 0x000000ff0300720c */ /* 0x000fe80003f25310 */
[----:B------:R-:W-:Y:S03]  /*53a0*/  PLOP3.LUT P1, PT, P1, PT, PT, 0x8, 0x80 ;  /* 0x000000000080781c */ /* 0x000fe60000f2e170 */
[----:B------:R-:W-:Y:S11]  /*53b0*/  @P0 FSETP.EQ.AND P1, PT, R27, RZ, PT ;  /* 0x000000ff1b00020b */ /* 0x000ff60003f22000 */
[----:B------:R-:W-:Y:S02]  /*53c0*/  @!UPT UIADD3 URZ, UPT, UPT, URZ, URZ, URZ ;  /* 0x000000fffffff290 */ /* 0x000fe4000fffe0ff */
.L_x_100:
[----:B------:R-:W3:Y:S01]  /*53d0*/  SYNCS.PHASECHK.TRANS64.TRYWAIT P2, [UR21+0xe0], R9 ;  /* 0x0000e009ff0075a7 */ /* 0x000ee20008041115 */
[----:B------:R-:W-:Y:S04]  /*53e0*/  ELECT P0, URZ, PT ;  /* 0x0000000000ff782f */ /* 0x000fe80003800000 */
[----:B------:R-:W-:Y:S11]  /*53f0*/  PLOP3.LUT P1, PT, P1, P0, PT, 0xf2, 0x2f ;  /* 0x00000000002f781c */ /* 0x000ff60000f21e72 */
[----:B------:R-:W-:Y:S02]  /*5400*/  @!UPT UIADD3 URZ, UPT, UPT, URZ, URZ, URZ ;  /* 0x000000fffffff290 */ /* 0x000fe4000fffe0ff */
[----:B------:R-:W-:Y:S05]  /*5410*/  @!P1 IADD3 R8, P0, PT, R16, 0x580, RZ ;  /* 0x0000058010089810 */ /* 0x000fea0007f1e0ff */
[----:B-1----:R-:W-:Y:S01]  /*5420*/  @!P1 IMAD.X R6, RZ, RZ, R17, P0 ;  /* 0x000000ffff069224 */ /* 0x002fe200000e0611 */
[----:B---3--:R-:W-:Y:S07]  /*5430*/  @!P2 BRA `(.L_x_101) ;  /* 0x000000440080a947 */ /* 0x008fee0003800000 */
.L_x_207:
[----:B------:R-:W-:Y:S01]  /*5440*/  @!P1 R2UR UR5, R8 ;  /* 0x00000000080592ca */ /* 0x000fe200000e0000 */
[----:B------:R-:W-:Y:S01]  /*5450*/  VOTEU.ALL UP0, P1 ;  /* 0x0000000000ff7886 */ /* 0x000fe20000800000 */
[----:B------:R-:W-:Y:S01]  /*5460*/  @!P1 R2UR UR4, R6 ;  /* 0x00000000060492ca */ /* 0x000fe200000e0000 */
[----:B------:R-:W-:Y:S01]  /*5470*/  UMOV UR16, 0x0 ;  /* 0x0000000000107882 */ /* 0x000fe20000000000 */
[----:B------:R-:W-:Y:S01]  /*5480*/  UMOV UR17, 0x10000000 ;  /* 0x1000000000117882 */ /* 0x000fe20000000000 */
[----:B------:R-:W-:Y:S01]  /*5490*/  UMOV UR44, UR36 ;  /* 0x00000024002c7c82 */ /* 0x000fe20008000000 */
[----:B------:R-:W-:Y:S01]  /*54a0*/  @!UP0 UIADD3 UR40, UPT, UPT, UR21, 0x200, URZ ;  /* 0x0000020015288890 */ /* 0x000fe2000fffe0ff */
[----:B-1----:R-:W-:Y:S01]  /*54b0*/  @!P1 IMAD.MOV.U32 R0, RZ, RZ, 0x2000 ;  /* 0x00002000ff009424 */ /* 0x002fe200078e00ff */
[----:B------:R-:W-:Y:S01]  /*54c0*/  @!UP0 UIADD3 UR10, UPT, UPT, UR42, 0x40, URZ ;  /* 0x000000402a0a8890 */ /* 0x000fe2000fffe0ff */
[----:B------:R-:W-:Y:S01]  /*54d0*/  @!P1 IADD3 R8, P0, PT, R16, 0x580, RZ ;  /* 0x0000058010089810 */ /* 0x000fe20007f1e0ff */
[----:B------:R-:W-:Y:S01]  /*54e0*/  @!UP0 UIADD3 UR8, UPT, UPT, UR21, 0x1200, URZ ;  /* 0x0000120015088890 */ /* 0x000fe2000fffe0ff */
[----:B------:R-:W-:Y:S02]  /*54f0*/  VOTEU.ALL UP0, P1 ;  /* 0x0000000000ff7886 */ /* 0x000fe40000800000 */
[----:B------:R-:W-:Y:S01]  /*5500*/  IMAD.U32 R10, RZ, RZ, UR5 ;  /* 0x00000005ff0a7e24 */ /* 0x000fe2000f8e00ff */
[----:B------:R-:W-:Y:S01]  /*5510*/  UMOV UR9, UR41 ;  /* 0x0000002900097c82 */ /* 0x000fe20008000000 */
[----:B------:R-:W-:Y:S01]  /*5520*/  IMAD.U32 R11, RZ, RZ, UR4 ;  /* 0x00000004ff0b7e24 */ /* 0x000fe2000f8e00ff */
[----:B------:R-:W-:Y:S01]  /*5530*/  UMOV UR11, UR43 ;  /* 0x0000002b000b7c82 */ /* 0x000fe20008000000 */
[----:B------:R-:W-:Y:S01]  /*5540*/  UMOV UR12, UR36 ;  /* 0x00000024000c7c82 */ /* 0x000fe20008000000 */
[----:B------:R-:W-:Y:S01]  /*5550*/  @!P1 R2UR UR4, R10 ;  /* 0x000000000a0492ca */ /* 0x000fe200000e0000 */
[----:B------:R-:W-:Y:S01]  /*5560*/  UPRMT UR6, UR47, 0x654, UR41 ;  /* 0x000006542f067896 */ /* 0x000fe20008000029 */
[----:B------:R-:W-:Y:S01]  /*5570*/  @!P1 R2UR UR5, R11 ;  /* 0x000000000b0592ca */ /* 0x000fe200000e0000 */
[----:B------:R-:W-:Y:S11]  /*5580*/  @!P1 IMAD.X R6, RZ, RZ, R17, P0 ;  /* 0x000000ffff069224 */ /* 0x000ff600000e0611 */
[----:B------:R-:W-:Y:S01]  /*5590*/  @!UPT UIADD3 URZ, UPT, UPT, URZ, URZ, URZ ;  /* 0x000000fffffff290 */ /* 0x000fe2000fffe0ff */
[----:B------:R1:W-:Y:S01]  /*55a0*/  @!UP0 UTMALDG.3D [UR40], [UR4], desc[UR16] ;  /* 0x00001028040085b4 */ /* 0x0003e20008011000 */
[----:B------:R-:W-:Y:S05]  /*55b0*/  VOTEU.ALL UP0, P1 ;  /* 0x0000000000ff7886 */ /* 0x000fea0000800000 */
[----:B------:R1:W-:Y:S01]  /*55c0*/  @!UP0 UTMALDG.3D [UR8], [UR4], desc[UR16] ;  /* 0x00001008040085b4 */ /* 0x0003e20008011000 */
[----:B------:R1:W-:Y:S01]  /*55d0*/  @!P1 SYNCS.ARRIVE.TRANS64.RED.A0TR RZ, [UR21+0xc0], R0 ;  /* 0x0000c000ffff99a7 */ /* 0x0003e20008300415 */
[----:B------:R-:W-:Y:S01]  /*55e0*/  SYNCS.ARRIVE.TRANS64.RED.A1T0 RZ, [UR6], RZ ;  /* 0x000000ffffff79a7 */ /* 0x000fe20008100406 */
[----:B------:R-:W3:Y:S02]  /*55f0*/  SYNCS.PHASECHK.TRANS64.TRYWAIT P2, [UR21+0xe8], R9 ;  /* 0x0000e809ff0075a7 */ /* 0x000ee40008041115 */
[----:B-1-3--:R-:W-:Y:S05]  /*5600*/  @!P2 BRA `(.L_x_102) ;  /* 0x000000440024a947 */ /* 0x00afea0003800000 */
.L_x_209:
        /* <DEDUP_REMOVED lines=10> */
[----:B------:R-:W-:Y:S02]  /*56b0*/  @!UP0 UIADD3 UR10, UPT, UPT, UR42, 0x50, URZ ;  /* 0x000000502a0a8890 */ /* 0x000fe4000fffe0ff */
[----:B------:R-:W-:Y:S01]  /*56c0*/  @!UP0 UIADD3 UR8, UPT, UPT, UR21, 0x3200, URZ ;  /* 0x0000320015088890 */ /* 0x000fe2000fffe0ff */
[----:B------:R-:W-:Y:S01]  /*56d0*/  IMAD.U32 R10, RZ, RZ, UR5 ;  /* 0x00000005ff0a7e24 */ /* 0x000fe2000f8e00ff */
[----:B------:R-:W-:Y:S01]  /*56e0*/  VOTEU.ALL UP0, P1 ;  /* 0x0000000000ff7886 */ /* 0x000fe20000800000 */
[----:B------:R-:W-:Y:S01]  /*56f0*/  IMAD.U32 R11, RZ, RZ, UR4 ;  /* 0x00000004ff0b7e24 */ /* 0x000fe2000f8e00ff */
[----:B------:R-:W-:Y:S01]  /*5700*/  UMOV UR9, UR33 ;  /* 0x0000002100097c82 */ /* 0x000fe20008000000 */
[----:B------:R-:W-:Y:S01]  /*5710*/  UMOV UR11, UR43 ;  /* 0x0000002b000b7c82 */ /* 0x000fe20008000000 */
[----:B------:R-:W-:Y:S01]  /*5720*/  @!P1 R2UR UR4, R10 ;  /* 0x000000000a0492ca */ /* 0x000fe200000e0000 */
[----:B------:R-:W-:Y:S01]  /*5730*/  UMOV UR12, UR36 ;  /* 0x00000024000c7c82 */ /* 0x000fe20008000000 */
[----:B------:R-:W-:Y:S01]  /*5740*/  @!P1 R2UR UR5, R11 ;  /* 0x000000000b0592ca */ /* 0x000fe200000e0000 */
[----:B------:R-:W-:Y:S01]  /*5750*/  UPRMT UR6, UR47, 0x654, UR33 ;  /* 0x000006542f067896 */ /* 0x000fe20008000021 */
[----:B------:R-:W-:Y:S11]  /*5760*/  @!P1 IMAD.X R6, RZ, RZ, R17, P0 ;  /* 0x000000ffff069224 */ /* 0x000ff600000e0611 */
[----:B------:R1:W-:Y:S01]  /*5770*/  @!UP0 UTMALDG.3D [UR32], [UR4], desc[UR16] ;  /* 0x00001020040085b4 */ /* 0x0003e20008011000 */
[----:B------:R-:W-:Y:S05]  /*5780*/  VOTEU.ALL UP0, P1 ;  /* 0x0000000000ff7886 */ /* 0x000fea0000800000 */
[----:B------:R1:W-:Y:S01]  /*5790*/  @!UP0 UTMALDG.3D [UR8], [UR4], desc[UR16] ;  /* 0x00001008040085b4 */ /* 0x0003e20008011000 */
[----:B------:R1:W-:Y:S01]  /*57a0*/  @!P1 SYNCS.ARRIVE.TRANS64.RED.A0TR RZ, [UR21+0xc8], R0 ;  /* 0x0000c800ffff99a7 */ /* 0x0003e20008300415 */
[----:B------:R-:W-:Y:S01]  /*57b0*/  SYNCS.ARRIVE.TRANS64.RED.A1T0 RZ, [UR6], RZ ;  /* 0x000000ffffff79a7 */ /* 0x000fe20008100406 */
[----:B------:R-:W3:Y:S02]  /*57c0*/  SYNCS.PHASECHK.TRANS64.TRYWAIT P2, [UR21+0xf0], R9 ;  /* 0x0000f009ff0075a7 */ /* 0x000ee40008041115 */
[----:B-1-3--:R-:W-:Y:S05]  /*57d0*/  @!P2 BRA `(.L_x_103) ;  /* 0x0000004000c8a947 */ /* 0x00afea0003800000 */
.L_x_211:
        /* <DEDUP_REMOVED lines=9> */
[----:B------:R-:W-:Y:S01]  /*5870*/  VIADD R14, R14, 0x1 ;  /* 0x000000010e0e7836 */ /* 0x000fe20000000000 */
        /* <DEDUP_REMOVED lines=10> */
[----:B------:R-:W-:Y:S01]  /*5920*/  UMOV UR12, UR36 ;  /* 0x00000024000c7c82 */ /* 0x000fe20008000000 */
[----:B------:R-:W-:Y:S11]  /*5930*/  UPRMT UR6, UR47, 0x654, UR25 ;  /* 0x000006542f067896 */ /* 0x000ff60008000019 */
[----:B------:R1:W-:Y:S01]  /*5940*/  @!UP0 UTMALDG.3D [UR24], [UR4], desc[UR16] ;  /* 0x00001018040085b4 */ /* 0x0003e20008011000 */
[----:B------:R-:W-:Y:S05]  /*5950*/  VOTEU.ALL UP0, P1 ;  /* 0x0000000000ff7886 */ /* 0x000fea0000800000 */
[----:B------:R1:W-:Y:S01]  /*5960*/  @!UP0 UTMALDG.3D [UR8], [UR4], desc[UR16] ;  /* 0x00001008040085b4 */ /* 0x0003e20008011000 */
[----:B------:R1:W-:Y:S01]  /*5970*/  @!P1 SYNCS.ARRIVE.TRANS64.RED.A0TR RZ, [UR21+0xd0], R0 ;  /* 0x0000d000ffff99a7 */ /* 0x0003e20008300415 */
[----:B------:R-:W-:Y:S01]  /*5980*/  SYNCS.ARRIVE.TRANS64.RED.A1T0 RZ, [UR6], RZ ;  /* 0x000000ffffff79a7 */ /* 0x000fe20008100406 */
[----:B------:R-:W3:Y:S02]  /*5990*/  SYNCS.PHASECHK.TRANS64.TRYWAIT P0, [UR21+0xf8], R9 ;  /* 0x0000f809ff0075a7 */ /* 0x000ee40008001115 */
[----:B-1-3--:R-:W-:Y:S05]  /*59a0*/  @!P0 BRA `(.L_x_104) ;  /* 0x00000040006c8947 */ /* 0x00afea0003800000 */
.L_x_213:
[----:B------:R-:W-:Y:S01]  /*59b0*/  UPLOP3.LUT UP2, UPT, UPT, UPT, UPT, 0x80, 0x8 ;  /* 0x000000000008789c */ /* 0x000fe20003f4f070 */
[----:B------:R-:W-:Y:S01]  /*59c0*/  @!P1 IADD3 R6, P0, PT, R16, 0x580, RZ ;  /* 0x0000058010069810 */ /* 0x000fe20007f1e0ff */
[----:B------:R-:W-:Y:S01]  /*59d0*/  UMOV UR6, 0x0 ;  /* 0x0000000000067882 */ /* 0x000fe20000000000 */
[----:B------:R-:W-:Y:S01]  /*59e0*/  UMOV UR7, 0x10000000 ;  /* 0x1000000000077882 */ /* 0x000fe20000000000 */
[----:B------:R-:W-:Y:S01]  /*59f0*/  VOTEU.ALL UP0, P1 ;  /* 0x0000000000ff7886 */ /* 0x000fe20000800000 */
[----:B------:R-:W-:Y:S01]  /*5a00*/  @!P1 R2UR UR5, R6 ;  /* 0x00000000060592ca */ /* 0x000fe200000e0000 */
[----:B-1----:R-:W-:Y:S01]  /*5a10*/  @!P1 IMAD.X R0, RZ, RZ, R17, P0 ;  /* 0x000000ffff009224 */ /* 0x002fe200000e0611 */
[----:B------:R-:W-:Y:S01]  /*5a20*/  UMOV UR19, UR43 ;  /* 0x0000002b00137c82 */ /* 0x000fe20008000000 */
[----:B------:R-:W-:Y:S01]  /*5a30*/  UMOV UR20, UR36 ;  /* 0x0000002400147c82 */ /* 0x000fe20008000000 */
[----:B------:R-:W-:Y:S01]  /*5a40*/  @!UP0 UIADD3 UR18, UPT, UPT, UR42, 0x30, URZ ;  /* 0x000000302a128890 */ /* 0x000fe2000fffe0ff */
[----:B------:R-:W-:Y:S01]  /*5a50*/  R2UR UR24, R57 ;  /* 0x00000000391872ca */ /* 0x000fe200000e0000 */
[----:B------:R-:W-:Y:S01]  /*5a60*/  @!UP0 UIADD3 UR16, UPT, UPT, UR21, 0x6200, URZ ;  /* 0x0000620015108890 */ /* 0x000fe2000fffe0ff */
[----:B------:R-:W-:Y:S01]  /*5a70*/  @!P1 R2UR UR4, R0 ;  /* 0x00000000000492ca */ /* 0x000fe200000e0000 */
[----:B------:R-:W-:Y:S01]  /*5a80*/  @!UP0 UIADD3 UR17, UPT, UPT, UR21, 0xd8, URZ ;  /* 0x000000d815118890 */ /* 0x000fe2000fffe0ff */
[----:B------:R-:W-:Y:S01]  /*5a90*/  ISETP.NE.AND P0, PT, R14, 0x2, PT ;  /* 0x000000020e00780c */ /* 0x000fe20003f05270 */
[----:B------:R-:W-:Y:S01]  /*5aa0*/  @!UP0 UIADD3 UR10, UPT, UPT, UR42, 0x70, URZ ;  /* 0x000000702a0a8890 */ /* 0x000fe2000fffe0ff */
[----:B------:R-:W-:Y:S01]  /*5ab0*/  LOP3.LUT R15, R15, 0x1, RZ, 0x3c, !PT ;  /* 0x000000010f0f7812 */ /* 0x000fe200078e3cff */
[----:B------:R-:W-:Y:S01]  /*5ac0*/  @!UP0 UIADD3 UR8, UPT, UPT, UR21, 0x7200, URZ ;  /* 0x0000720015088890 */ /* 0x000fe2000fffe0ff */
[----:B------:R-:W-:Y:S01]  /*5ad0*/  IMAD.U32 R8, RZ, RZ, UR5 ;  /* 0x00000005ff087e24 */ /* 0x000fe2000f8e00ff */
[----:B------:R-:W-:Y:S01]  /*5ae0*/  VOTEU.ALL UP0, P1 ;  /* 0x0000000000ff7886 */ /* 0x000fe20000800000 */
[----:B------:R-:W-:Y:S01]  /*5af0*/  UMOV UR11, UR43 ;  /* 0x0000002b000b7c82 */ /* 0x000fe20008000000 */
[----:B------:R-:W-:Y:S01]  /*5b00*/  UMOV UR12, UR36 ;  /* 0x00000024000c7c82 */ /* 0x000fe20008000000 */
[----:B------:R-:W-:Y:S01]  /*5b10*/  UMOV UR9, UR17 ;  /* 0x0000001100097c82 */ /* 0x000fe20008000000 */
[----:B------:R-:W-:Y:S01]  /*5b20*/  SEL R0, RZ, 0x1, P0 ;  /* 0x00000001ff007807 */ /* 0x000fe20000000000 */
[----:B------:R-:W-:Y:S01]  /*5b30*/  UIADD3 UR24, UPT, UPT, UR14, UR24, URZ ;  /* 0x000000180e187290 */ /* 0x000fe2000fffe0ff */
[----:B------:R-:W-:Y:S01]  /*5b40*/  IMAD.U32 R9, RZ, RZ, UR4 ;  /* 0x00000004ff097e24 */ /* 0x000fe2000f8e00ff */
[----:B------:R-:W-:Y:S01]  /*5b50*/  @!P1 R2UR UR4, R8 ;  /* 0x00000000080492ca */ /* 0x000fe200000e0000 */
[----:B------:R-:W-:Y:S01]  /*5b60*/  UMOV UR36, UR29 ;  /* 0x0000001d00247c82 */ /* 0x000fe20008000000 */
[----:B------:R-:W-:Y:S02]  /*5b70*/  LOP3.LUT R13, R13, R0, RZ, 0x3c, !PT ;  /* 0x000000000d0d7212 */ /* 0x000fe400078e3cff */
[----:B------:R-:W-:Y:S02]  /*5b80*/  @!P1 R2UR UR5, R9 ;  /* 0x00000000090592ca */ /* 0x000fe400000e0000 */
[----:B------:R-:W-:Y:S11]  /*5b90*/  SEL R14, R14, RZ, P0 ;  /* 0x000000ff0e0e7207 */ /* 0x000ff60000000000 */
[----:B------:R1:W-:Y:S01]  /*5ba0*/  @!UP0 UTMALDG.3D [UR16], [UR4], desc[UR6] ;  /* 0x00000610040085b4 */ /* 0x0003e20008011000 */
[----:B------:R-:W-:Y:S05]  /*5bb0*/  VOTEU.ALL UP0, P1 ;  /* 0x0000000000ff7886 */ /* 0x000fea0000800000 */
[----:B------:R3:W-:Y:S01]  /*5bc0*/  @!UP0 UTMALDG.3D [UR8], [UR4], desc[UR6] ;  /* 0x00000608040085b4 */ /* 0x0007e20008011000 */
[----:B------:R3:W-:Y:S01]  /*5bd0*/  @!P1 SYNCS.ARRIVE.TRANS64.RED.A0TR RZ, [UR21+0xd8], R7 ;  /* 0x0000d807ffff99a7 */ /* 0x0007e20008300415 */
[----:B------:R-:W-:Y:S01]  /*5be0*/  SYNCS.ARRIVE.TRANS64.RED.A1T0 RZ, [UR37], RZ ;  /* 0x000000ffffff79a7 */ /* 0x000fe20008100425 */
[----:B-1----:R-:W-:Y:S01]  /*5bf0*/  UIADD3 UR20, UPT, UPT, UR13, UR63, URZ ;  /* 0x0000003f0d147290 */ /* 0x002fe2000fffe0ff */
[----:B------:R-:W-:Y:S11]  /*5c00*/  BRA.U UP1, `(.L_x_105) ;  /* 0xfffffff101047547 */ /* 0x000ff6000b83ffff */
[----:B------:R-:W-:-:S04]  /*5c10*/  SHF.L.U32 R2, R15, 0x1f, RZ ;  /* 0x0000001f0f027819 */ /* 0x000fc800000006ff */
[----:B------:R-:W1:Y:S02]  /*5c20*/  SYNCS.PHASECHK.TRANS64.TRYWAIT P0, [UR21+0xe0], R2 ;  /* 0x0000e002ff0075a7 */ /* 0x000e640008001115 */
[----:B-1----:R-:W-:Y:S05]  /*5c30*/  @!P0 BRA `(.L_x_106) ;  /* 0x0000003c00e08947 */ /* 0x002fea0003800000 */
.L_x_215:
[----:B------:R-:W4:Y:S02]  /*5c40*/  SYNCS.PHASECHK.TRANS64.TRYWAIT P0, [UR21+0xe8], R2 ;  /* 0x0000e802ff0075a7 */ /* 0x000f240008001115 */
[----:B----4-:R-:W-:Y:S05]  /*5c50*/  @!P0 BRA `(.L_x_107) ;  /* 0x0000003c00f08947 */ /* 0x010fea0003800000 */
.L_x_217:
[----:B------:R-:W4:Y:S02]  /*5c60*/  SYNCS.PHASECHK.TRANS64.TRYWAIT P0, [UR21+0xf0], R2 ;  /* 0x0000f002ff0075a7 */ /* 0x000f240008001115 */
[----:B----4-:R-:W-:Y:S05]  /*5c70*/  @!P0 BRA `(.L_x_108) ;  /* 0x0000004000008947 */ /* 0x010fea0003800000 */
.L_x_219:
[----:B-1----:R-:W-:-:S07]  /*5c80*/  MOV R0, UR21 ;  /* 0x0000001500007c02 */ /* 0x002fce0008000f00 */
.L_x_109:
[----:B-1----:R-:W-:-:S04]  /*5c90*/  SHF.L.U32 R2, R15, 0x1f, RZ ;  /* 0x0000001f0f027819 */ /* 0x002fc800000006ff */
[----:B------:R1:W4:Y:S03]  /*5ca0*/  SYNCS.PHASECHK.TRANS64.TRYWAIT P0, [R0+URZ+0xf8], R2 ;  /* 0x0000f802000075a7 */ /* 0x00032600080011ff */
[----:B----4-:R-:W-:Y:S05]  /*5cb0*/  @!P0 NANOSLEEP.SYNCS 0x989680 ;  /* 0x009896800000895d */ /* 0x010fea0003900000 */
[----:B------:R-:W4:Y:S02]  /*5cc0*/  @!P0 SYNCS.PHASECHK.TRANS64 P0, [R0+URZ+0xf8], R2 ;  /* 0x0000f802000085a7 */ /* 0x000f2400080010ff */
[----:B--234-:R-:W-:Y:S05]  /*5cd0*/  @P0 EXIT ;  /* 0x000000000000094d */ /* 0x01cfea0003800000 */
[----:B------:R-:W-:Y:S05]  /*5ce0*/  BRA `(.L_x_109) ;  /* 0xfffffffc00e87947 */ /* 0x000fea000383ffff */
.L_x_94:
[----:B------:R-:W-:-:S06]  /*5cf0*/  UISETP.GE.AND UP0, UPT, UR23, 0x4, UPT ;  /* 0x000000041700788c */ /* 0x000fcc000bf06270 */
[----:B------:R-:W-:-:S13]  /*5d00*/  PLOP3.LUT P0, PT, PT, PT, UP0, 0x80, 0x8 ;  /* 0x000000000008781c */ /* 0x000fda0003f0f008 */
[----:B-1----:R-:W-:Y:S05]  /*5d10*/  @!P0 EXIT ;  /* 0x000000000000894d */ /* 0x002fea0003800000 */
[----:B------:R-:W-:Y:S01]  /*5d20*/  BAR.SYNC.DEFER_BLOCKING 0x6, 0xa0 ;  /* 0x0182800000007b1d */ /* 0x000fe20000010000 */
[C---:B------:R-:W-:Y:S01]  /*5d30*/  IMAD.SHL.U32 R5, R68.reuse, 0x10, RZ ;  /* 0x0000001044057824 */ /* 0x040fe200078e00ff */
[----:B------:R-:W-:Y:S01]  /*5d40*/  LOP3.LUT R69, R68, 0x60, RZ, 0xc0, !PT ;  /* 0x0000006044457812 */ /* 0x000fe200078ec0ff */
[----:B------:R-:W-:Y:S01]  /*5d50*/  IMAD.SHL.U32 R7, R56, 0x200, RZ ;  /* 0x0000020038077824 */ /* 0x000fe200078e00ff */
[C---:B------:R-:W-:Y:S01]  /*5d60*/  LOP3.LUT R66, R68.reuse, 0x2, RZ, 0xc0, !PT ;  /* 0x0000000244427812 */ /* 0x040fe200078ec0ff */
[----:B------:R-:W-:Y:S01]  /*5d70*/  IMAD.SHL.U32 R4, R68, 0x2, RZ ;  /* 0x0000000244047824 */ /* 0x000fe200078e00ff */
[----:B------:R-:W-:Y:S02]  /*5d80*/  UMOV UR43, 0x400 ;  /* 0x00000400002b7882 */ /* 0x000fe40000000000 */
[----:B------:R-:W1:Y:S01]  /*5d90*/  LDC.64 R52, c[0x0][0x888] ;  /* 0x00022200ff347b82 */ /* 0x000e620000000a00 */
[----:B------:R-:W-:Y:S01]  /*5da0*/  ULEA UR43, UR47, UR43, 0x18 ;  /* 0x0000002b2f2b7291 */ /* 0x000fe2000f8ec0ff */
[C---:B------:R-:W-:Y:S01]  /*5db0*/  LOP3.LUT R67, R5.reuse, 0x590, RZ, 0xc0, !PT ;  /* 0x0000059005437812 */ /* 0x040fe200078ec0ff */
[----:B------:R-:W-:Y:S01]  /*5dc0*/  IMAD.SHL.U32 R6, R56, 0x200000, RZ ;  /* 0x0020000038067824 */ /* 0x000fe200078e00ff */
[----:B------:R-:W-:Y:S01]  /*5dd0*/  LOP3.LUT R5, R5, 0x60, RZ, 0xc0, !PT ;  /* 0x0000006005057812 */ /* 0x000fe200078ec0ff */
[----:B------:R-:W-:Y:S01]  /*5de0*/  UIADD3 UR4, UPT, UPT, UR43, 0x200, URZ ;  /* 0x000002002b047890 */ /* 0x000fe2000fffe0ff */
[----:B------:R-:W-:Y:S01]  /*5df0*/  LOP3.LUT R67, R67, 0x200, R7, 0xf8, !PT ;  /* 0x0000020043437812 */ /* 0x000fe200078ef807 */
[----:B------:R-:W-:Y:S01]  /*5e00*/  IMAD.U32 R23, R68, 0x10000, RZ ;  /* 0x0001000044177824 */ /* 0x000fe200078e00ff */
[----:B------:R-:W2:Y:S01]  /*5e10*/  LDC.64 R54, c[0x0][0x890] ;  /* 0x00022400ff367b82 */ /* 0x000ea20000000a00 */
[----:B------:R-:W-:Y:S01]  /*5e20*/  LOP3.LUT R4, R5, 0xc, R4, 0xf8, !PT ;  /* 0x0000000c05047812 */ /* 0x000fe200078ef804 */
[----:B------:R-:W-:Y:S01]  /*5e30*/  HFMA2 R22, -RZ, RZ, 0, 0 ;  /* 0x00000000ff167431 */ /* 0x000fe200000001ff */
[----:B------:R-:W-:Y:S01]  /*5e40*/  LOP3.LUT R6, R6, 0x200000, RZ, 0xc0, !PT ;  /* 0x0020000006067812 */ /* 0x000fe200078ec0ff */
[----:B------:R-:W-:Y:S01]  /*5e50*/  IMAD.U32 R58, RZ, RZ, UR4 ;  /* 0x00000004ff3a7e24 */ /* 0x000fe2000f8e00ff */
[----:B------:R-:W-:Y:S01]  /*5e60*/  LOP3.LUT R67, R67, R4, RZ, 0xfc, !PT ;  /* 0x0000000443437212 */ /* 0x000fe200078efcff */
[----:B------:R-:W-:Y:S01]  /*5e70*/  IMAD.MOV.U32 R64, RZ, RZ, 0x1 ;  /* 0x00000001ff407424 */ /* 0x000fe200078e00ff */
[----:B------:R-:W-:Y:S01]  /*5e80*/  LOP3.LUT R68, R68, 0x4, RZ, 0xc0, !PT ;  /* 0x0000000444447812 */ /* 0x000fe200078ec0ff */
[----:B------:R-:W3:Y:S01]  /*5e90*/  LDC.64 R50, c[0x0][0x8b0] ;  /* 0x00022c00ff327b82 */ /* 0x000ee20000000a00 */
[----:B------:R-:W4:Y:S01]  /*5ea0*/  LDS R0, [UR43+0x1c0] ;  /* 0x0001c02bff007984 */ /* 0x000f220008000800 */
[----:B------:R-:W-:Y:S01]  /*5eb0*/  LOP3.LUT R23, R6, 0x400000, R23, 0xf8, !PT ;  /* 0x0040000006177812 */ /* 0x000fe200078ef817 */
[----:B------:R-:W-:Y:S01]  /*5ec0*/  IMAD R67, R67, 0x4, R58 ;  /* 0x0000000443437824 */ /* 0x000fe200078e023a */
[----:B------:R-:W-:Y:S01]  /*5ed0*/  CS2R R62, SRZ ;  /* 0x00000000003e7805 */ /* 0x000fe2000001ff00 */
[----:B------:R-:W-:Y:S01]  /*5ee0*/  IMAD.MOV.U32 R60, RZ, RZ, RZ ;  /* 0x000000ffff3c7224 */ /* 0x000fe200078e00ff */
[----:B------:R-:W1:Y:S01]  /*5ef0*/  LDCU UR60, c[0x0][0x370] ;  /* 0x00006e00ff3c77ac */ /* 0x000e620008000800 */
[--C-:B------:R-:W-:Y:S01]  /*5f00*/  IMAD R66, R66, -0x10, R67.reuse ;  /* 0xfffffff042427824 */ /* 0x100fe200078e0243 */
[----:B------:R-:W1:Y:S01]  /*5f10*/  LDC.64 R48, c[0x0][0x8a8] ;  /* 0x00022a00ff307b82 */ /* 0x000e620000000a00 */
[----:B------:R-:W-:Y:S01]  /*5f20*/  IMAD R65, R68, -0x10, R67 ;  /* 0xfffffff044417824 */ /* 0x000fe200078e0243 */
[----:B------:R-:W1:Y:S01]  /*5f30*/  LDCU UR42, c[0x0][0xb0c] ;  /* 0x00016180ff2a77ac */ /* 0x000e620008000800 */
[----:B------:R-:W1:Y:S01]  /*5f40*/  LDCU UR39, c[0x0][0xb30] ;  /* 0x00016600ff2777ac */ /* 0x000e620008000800 */
[----:B------:R-:W1:Y:S01]  /*5f50*/  LDCU.64 UR54, c[0x0][0x888] ;  /* 0x00011100ff3677ac */ /* 0x000e620008000a00 */
[----:B------:R-:W1:Y:S01]  /*5f60*/  LDCU.64 UR40, c[0x0][0xb28] ;  /* 0x00016500ff2877ac */ /* 0x000e620008000a00 */
[----:B------:R-:W1:Y:S01]  /*5f70*/  LDCU.128 UR56, c[0x0][0xb10] ;  /* 0x00016200ff3877ac */ /* 0x000e620008000c00 */
[----:B------:R-:W1:Y:S01]  /*5f80*/  LDCU UR53, c[0x0][0x374] ;  /* 0x00006e80ff3577ac */ /* 0x000e620008000800 */
[----:B------:R-:W-:Y:S01]  /*5f90*/  UMOV UR52, URZ ;  /* 0x000000ff00347c82 */ /* 0x000fe20008000000 */
[----:B------:R-:W-:Y:S01]  /*5fa0*/  UMOV UR46, URZ ;  /* 0x000000ff002e7c82 */ /* 0x000fe20008000000 */
[----:B--2-4-:R-:W-:-:S07]  /*5fb0*/  IADD3 R23, PT, PT, R0, R23, RZ ;  /* 0x0000001700177210 */ /* 0x014fce0007ffe0ff */
.L_x_153:
[----:B------:R-:W-:Y:S02]  /*5fc0*/  LEA R3, R60, UR43, 0x3 ;  /* 0x0000002b3c037c11 */ /* 0x000fe4000f8e18ff */
[----:B------:R-:W-:Y:S02]  /*5fd0*/  SHF.L.U32 R0, R62, 0x1f, RZ ;  /* 0x0000001f3e007819 */ /* 0x000fe400000006ff */
[----:B-1----:R-:W-:Y:S02]  /*5fe0*/  LEA R4, R60, UR43, 0x4 ;  /* 0x0000002b3c047c11 */ /* 0x002fe4000f8e20ff */
[----:B--2---:R-:W2:Y:S02]  /*5ff0*/  SYNCS.PHASECHK.TRANS64.TRYWAIT P0, [R3+URZ+0x110], R0 ;  /* 0x00011000030075a7 */ /* 0x004ea400080011ff */
[----:B--2---:R-:W-:Y:S05]  /*6000*/  @!P0 BRA `(.L_x_110) ;  /* 0x0000003c00348947 */ /* 0x004fea0003800000 */
.L_x_220:
        /* <DEDUP_REMOVED lines=11> */
[----:B------:R-:W-:Y:S01]  /*60c0*/  PLOP3.LUT P0, PT, PT, PT, UP1, 0x80, 0x8 ;  /* 0x000000000008781c */ /* 0x000fe20003f0f018 */
[----:B------:R-:W-:Y:S11]  /*60d0*/  UP2UR UR62, UPR, URZ, 0x2 ;  /* 0x00000002ff3e7883 */ /* 0x000ff60008000000 */
[----:B------:R-:W-:Y:S01]  /*60e0*/  @!UPT UIADD3 URZ, UPT, UPT, URZ, URZ, URZ ;  /* 0x000000fffffff290 */ /* 0x000fe2000fffe0ff */
[----:B--2---:R-:W-:Y:S02]  /*60f0*/  @P0 SHF.R.U32.HI R0, RZ, 0x10, R5 ;  /* 0x00000010ff000819 */ /* 0x004fe40000011605 */
        /* <DEDUP_REMOVED lines=12> */
[----:B------:R-:W2:Y:S01]  /*61c0*/  LDCU UR12, c[0x0][0xb20] ;  /* 0x00016400ff0c77ac */ /* 0x000ea20008000800 */
[----:B------:R-:W-:Y:S02]  /*61d0*/  UIMAD.WIDE.U32 UR4, UR53, UR59, URZ ;  /* 0x0000003b350472a5 */ /* 0x000fe4000f8e00ff */
[----:B------:R-:W-:Y:S02]  /*61e0*/  UIMAD.WIDE.U32 UR6, UR60, UR56, URZ ;  /* 0x000000383c0672a5 */ /* 0x000fe4000f8e00ff */
[----:B------:R-:W-:Y:S02]  /*61f0*/  UISETP.NE.AND UP0, UPT, UR58, 0x1, UPT ;  /* 0x000000013a00788c */ /* 0x000fe4000bf05270 */
[----:B------:R-:W-:Y:S02]  /*6200*/  UIMAD.WIDE.U32 UR8, UR37, UR59, URZ ;  /* 0x0000003b250872a5 */ /* 0x000fe4000f8e00ff */
[----:B------:R-:W-:Y:S02]  /*6210*/  UIMAD.WIDE.U32 UR10, UR38, UR56, URZ ;  /* 0x00000038260a72a5 */ /* 0x000fe4000f8e00ff */
[----:B------:R-:W-:Y:S02]  /*6220*/  UISETP.NE.AND UP1, UPT, UR42, 0x1, UPT ;  /* 0x000000012a00788c */ /* 0x000fe4000bf25270 */
[----:B------:R-:W-:Y:S01]  /*6230*/  UISETP.NE.AND UP2, UPT, UR45, 0x1, UPT ;  /* 0x000000012d00788c */ /* 0x000fe2000bf45270 */
[----:B------:R-:W-:Y:S02]  /*6240*/  UMOV UR4, UR5 ;  /* 0x0000000500047c82 */ /* 0x000fe40008000000 */
[----:B--2---:R-:W-:Y:S03]  /*6250*/  USHF.R.U32.HI UR5, URZ, UR12, UR4 ;  /* 0x0000000cff057299 */ /* 0x004fe60008011604 */
[----:B------:R-:W-:Y:S02]  /*6260*/  UMOV UR4, UR7 ;  /* 0x0000000700047c82 */ /* 0x000fe40008000000 */
[----:B------:R-:W-:Y:S02]  /*6270*/  USHF.R.U32.HI UR7, URZ, UR57, UR4 ;  /* 0x00000039ff077299 */ /* 0x000fe40008011604 */
[----:B------:R-:W-:Y:S02]  /*6280*/  USEL UR4, UR53, UR5, !UP0 ;  /* 0x0000000535047287 */ /* 0x000fe4000c000000 */
[----:B------:R-:W-:Y:S01]  /*6290*/  USEL UR7, UR60, UR7, !UP1 ;  /* 0x000000073c077287 */ /* 0x000fe2000c800000 */
[----:B------:R-:W-:Y:S01]  /*62a0*/  UMOV UR5, UR9 ;  /* 0x0000000900057c82 */ /* 0x000fe20008000000 */
[----:B------:R-:W-:Y:S02]  /*62b0*/  UIMAD.WIDE.U32 UR8, UR4, UR40, URZ ;  /* 0x00000028040872a5 */ /* 0x000fe4000f8e00ff */
[----:B------:R-:W-:Y:S03]  /*62c0*/  USHF.R.U32.HI UR6, URZ, UR12, UR5 ;  /* 0x0000000cff067299 */ /* 0x000fe60008011605 */
[----:B------:R-:W-:Y:S01]  /*62d0*/  UMOV UR5, UR11 ;  /* 0x0000000b00057c82 */ /* 0x000fe20008000000 */
[----:B------:R-:W-:Y:S02]  /*62e0*/  UIMAD.WIDE.U32 UR10, UR7, UR40, URZ ;  /* 0x00000028070a72a5 */ /* 0x000fe4000f8e00ff */
[----:B------:R-:W-:Y:S02]  /*62f0*/  USHF.R.U32.HI UR12, URZ, UR57, UR5 ;  /* 0x00000039ff0c7299 */ /* 0x000fe40008011605 */
[----:B------:R-:W-:Y:S01]  /*6300*/  USEL UR6, UR37, UR6, !UP0 ;  /* 0x0000000625067287 */ /* 0x000fe2000c000000 */
[----:B------:R-:W-:Y:S02]  /*6310*/  UMOV UR5, UR9 ;  /* 0x0000000900057c82 */ /* 0x000fe40008000000 */
[----:B------:R-:W-:Y:S01]  /*6320*/  UMOV UR10, UR11 ;  /* 0x0000000b000a7c82 */ /* 0x000fe20008000000 */
[----:B------:R-:W-:Y:S02]  /*6330*/  @UP2 USHF.R.U32.HI UR4, URZ, UR41, UR5 ;  /* 0x00000029ff042299 */ /* 0x000fe40008011605 */
[----:B------:R-:W-:Y:S02]  /*6340*/  @UP2 USHF.R.U32.HI UR7, URZ, UR41, UR10 ;  /* 0x00000029ff072299 */ /* 0x000fe4000801160a */
[----:B------:R-:W-:Y:S02]  /*6350*/  UIMAD UR4, UR45, UR4, URZ ;  /* 0x000000042d0472a4 */ /* 0x000fe4000f8e02ff */
        /* <DEDUP_REMOVED lines=8> */
[----:B------:R-:W-:Y:S02]  /*63e0*/  USEL UR11, UR6, UR4, !UP2 ;  /* 0x00000004060b7287 */ /* 0x000fe4000d000000 */
[----:B------:R-:W-:Y:S02]  /*63f0*/  UIADD3 UR8, UPT, UPT, -UR5, URZ, URZ ;  /* 0x000000ff05087290 */ /* 0x000fe4000fffe1ff */
[----:B------:R-:W-:Y:S01]  /*6400*/  UIADD3 UR10, UPT, UPT, -UR11, URZ, URZ ;  /* 0x000000ff0b0a7290 */ /* 0x000fe2000fffe1ff */
[----:B------:R-:W-:Y:S01]  /*6410*/  @!UP0 UMOV UR4, UR9 ;  /* 0x0000000900048c82 */ /* 0x000fe20008000000 */
[----:B------:R-:W-:Y:S02]  /*6420*/  UIADD3 UR9, UPT, UPT, -UR6, URZ, URZ ;  /* 0x000000ff06097290 */ /* 0x000fe4000fffe1ff */
[----:B------:R-:W-:Y:S02]  /*6430*/  @!UP0 USHF.R.U32.HI UR4, URZ, UR41, UR4 ;  /* 0x00000029ff048299 */ /* 0x000fe40008011604 */
[----:B------:R-:W-:Y:S02]  /*6440*/  UIMAD UR10, UR45, UR10, UR6 ;  /* 0x0000000a2d0a72a4 */ /* 0x000fe4000f8e0206 */
[----:B------:R-:W-:Y:S04]  /*6450*/  @!UP0 USEL UR4, UR5, UR4, !UP2 ;  /* 0x0000000405048287 */ /* 0x000fe8000d000000 */
[----:B------:R-:W-:Y:S02]  /*6460*/  @!UP0 UIMAD UR10, UR7, UR10, UR4 ;  /* 0x0000000a070a82a4 */ /* 0x000fe4000f8e0204 */
[----:B------:R-:W-:Y:S02]  /*6470*/  @!UP0 UIADD3 UR11, UPT, UPT, UR11, -UR4, URZ ;  /* 0x800000040b0b8290 */ /* 0x000fe4000fffe0ff */
[----:B------:R-:W-:Y:S02]  /*6480*/  UIMAD UR7, UR42, UR8, UR38 ;  /* 0x000000082a0772a4 */ /* 0x000fe4000f8e0226 */
[----:B------:R-:W-:Y:S02]  /*6490*/  @!UP0 UIMAD UR6, UR11, UR45, UR5 ;  /* 0x0000002d0b0682a4 */ /* 0x000fe4000f8e0205 */
[----:B------:R-:W-:Y:S01]  /*64a0*/  UIMAD UR4, UR58, UR9, UR37 ;  /* 0x000000093a0472a4 */ /* 0x000fe2000f8e0225 */
[----:B------:R-:W-:Y:S02]  /*64b0*/  @!UP0 UMOV UR5, UR10 ;  /* 0x0000000a00058c82 */ /* 0x000fe40008000000 */
[----:B------:R-:W-:Y:S02]  /*64c0*/  UIMAD UR38, UR5, UR42, UR7 ;  /* 0x0000002a052672a4 */ /* 0x000fe4000f8e0207 */
[----:B------:R-:W-:Y:S11]  /*64d0*/  UIMAD UR37, UR6, UR58, UR4 ;  /* 0x0000003a062572a4 */ /* 0x000ff6000f8e0204 */
[----:B------:R-:W-:Y:S01]  /*64e0*/  @!UPT UIADD3 URZ, UPT, UPT, URZ, URZ, URZ ;  /* 0x000000fffffff290 */ /* 0x000fe2000fffe0ff */
.L_x_111:
[----:B------:R-:W-:Y:S01]  /*64f0*/  UISETP.NE.AND UP0, UPT, UR39, 0x1, UPT ;  /* 0x000000012700788c */ /* 0x000fe2000bf05270 */
[----:B------:R-:W-:Y:S01]  /*6500*/  LOP3.LUT P0, RZ, R58, 0x1b0, RZ, 0xc0, !PT ;  /* 0x000001b03aff7812 */ /* 0x000fe2000780c0ff */
[----:B------:R-:W-:Y:S01]  /*6510*/  USHF.L.U32 UR50, UR24, 0x6, URZ ;  /* 0x0000000618327899 */ /* 0x000fe200080006ff */
[----:B------:R-:W-:Y:S01]  /*6520*/  BSSY.RECONVERGENT B6, `(.L_x_112) ;  /* 0x0000034000067945 */ /* 0x000fe20003800200 */
[----:B------:R-:W-:Y:S01]  /*6530*/  USHF.L.U32 UR49, UR20, 0x7, URZ ;  /* 0x0000000714317899 */ /* 0x000fe200080006ff */
[----:B------:R-:W-:Y:S06]  /*6540*/  IADD3 R60, PT, PT, R60, 0x1, RZ ;  /* 0x000000013c3c7810 */ /* 0x000fec0007ffe0ff */
[----:B------:R-:W2:Y:S01]  /*6550*/  @!UP0 LDCU.128 UR12, c[0x0][0xb10] ;  /* 0x00016200ff0c87ac */ /* 0x000ea20008000c00 */
[----:B------:R-:W4:Y:S01]  /*6560*/  @!UP0 LDCU UR5, c[0x0][0xb0c] ;  /* 0x00016180ff0587ac */ /* 0x000f220008000800 */
[----:B------:R-:W3:Y:S01]  /*6570*/  @!UP0 LDCU UR10, c[0x0][0xb20] ;  /* 0x00016400ff0a87ac */ /* 0x000ee20008000800 */
[----:B--2---:R-:W-:Y:S02]  /*6580*/  UIMAD.WIDE.U32 UR8, UR38, UR12, URZ ;  /* 0x0000000c260872a5 */ /* 0x004fe4000f8e00ff */
[----:B------:R-:W-:Y:S02]  /*6590*/  UIMAD.WIDE.U32 UR6, UR37, UR15, URZ ;  /* 0x0000000f250672a5 */ /* 0x000fe4000f8e00ff */
[----:B------:R-:W-:Y:S03]  /*65a0*/  @!UP0 UISETP.NE.AND UP1, UPT, UR14, 0x1, UPT ;  /* 0x000000010e00888c */ /* 0x000fe6000bf25270 */
[----:B------:R-:W-:Y:S01]  /*65b0*/  @!UP0 UMOV UR4, UR9 ;  /* 0x0000000900048c82 */ /* 0x000fe20008000000 */
[----:B----4-:R-:W-:Y:S02]  /*65c0*/  @!UP0 UISETP.NE.AND UP2, UPT, UR5, 0x1, UPT ;  /* 0x000000010500888c */ /* 0x010fe4000bf45270 */
[----:B------:R-:W-:Y:S01]  /*65d0*/  @!UP0 USHF.R.U32.HI UR4, URZ, UR13, UR4 ;  /* 0x0000000dff048299 */ /* 0x000fe20008011604 */
[----:B------:R-:W-:Y:S02]  /*65e0*/  @!UP0 UMOV UR6, UR7 ;  /* 0x0000000700068c82 */ /* 0x000fe40008000000 */
[----:B---3--:R-:W-:Y:S02]  /*65f0*/  @!UP0 USHF.R.U32.HI UR6, URZ, UR10, UR6 ;  /* 0x0000000aff068299 */ /* 0x008fe40008011606 */
[----:B------:R-:W-:Y:S02]  /*6600*/  @!UP0 USEL UR7, UR38, UR4, !UP2 ;  /* 0x0000000426078287 */ /* 0x000fe4000d000000 */
[----:B------:R-:W-:Y:S04]  /*6610*/  @!UP0 USEL UR6, UR37, UR6, !UP1 ;  /* 0x0000000625068287 */ /* 0x000fe8000c800000 */
[----:B------:R-:W-:Y:S02]  /*6620*/  @!UP0 UIADD3 UR4, UPT, UPT, -UR7, UR6, URZ ;  /* 0x0000000607048290 */ /* 0x000fe4000fffe1ff */
[----:B------:R-:W-:Y:S02]  /*6630*/  @!UP0 UIADD3 UR6, UPT, UPT, UR7, -UR6, URZ ;  /* 0x8000000607068290 */ /* 0x000fe4000fffe0ff */
[----:B------:R-:W-:Y:S02]  /*6640*/  @!UP0 UIMAD UR38, UR4, UR5, UR38 ;  /* 0x00000005042682a4 */ /* 0x000fe4000f8e0226 */
[----:B------:R-:W-:Y:S01]  /*6650*/  @!UP0 UIMAD UR37, UR6, UR14, UR37 ;  /* 0x0000000e062582a4 */ /* 0x000fe2000f8e0225 */
[----:B------:R-:W-:Y:S11]  /*6660*/  @!P0 BRA `(.L_x_113) ;  /* 0x00000000007c8947 */ /* 0x000ff60003800000 */
[----:B------:R-:W2:Y:S01]  /*6670*/  LDCU.64 UR8, c[0x4][0x80] ;  /* 0x01001000ff0877ac */ /* 0x000ea20008000a00 */
[----:B------:R-:W-:Y:S01]  /*6680*/  MOV R2, 0x0 ;  /* 0x0000000000027802 */ /* 0x000fe20000000f00 */
[----:B------:R-:W-:Y:S02]  /*6690*/  HFMA2 R12, -RZ, RZ, 0, 5.9604644775390625e-08 ;  /* 0x00000001ff0c7431 */ /* 0x000fe400000001ff */
[----:B------:R-:W-:Y:S01]  /*66a0*/  IMAD.MOV.U32 R8, RZ, RZ, 0x70 ;  /* 0x00000070ff087424 */ /* 0x000fe200078e00ff */
[----:B------:R3:W4:Y:S01]  /*66b0*/  LDC.64 R14, c[0x4][R2] ;  /* 0x01000000020e7b82 */ /* 0x0007220000000a00 */
[----:B------:R-:W1:Y:S01]  /*66c0*/  LDCU.64 UR6, c[0x4][0x88] ;  /* 0x01001100ff0677ac */ /* 0x000e620008000a00 */
[----:B------:R-:W-:Y:S01]  /*66d0*/  IMAD.MOV.U32 R13, RZ, RZ, RZ ;  /* 0x000000ffff0d7224 */ /* 0x000fe200078e00ff */
[----:B------:R-:W1:Y:S01]  /*66e0*/  LDCU.64 UR4, c[0x4][0x8] ;  /* 0x01000100ff0477ac */ /* 0x000e620008000a00 */
[----:B--2---:R-:W-:Y:S01]  /*66f0*/  MOV R5, UR9 ;  /* 0x0000000900057c02 */ /* 0x004fe20008000f00 */
[----:B------:R-:W-:Y:S01]  /*6700*/  IMAD.U32 R4, RZ, RZ, UR8 ;  /* 0x00000008ff047e24 */ /* 0x000fe2000f8e00ff */
[----:B-1----:R-:W-:Y:S01]  /*6710*/  MOV R7, UR7 ;  /* 0x0000000700077c02 */ /* 0x002fe20008000f00 */
[----:B------:R-:W-:Y:S01]  /*6720*/  IMAD.U32 R6, RZ, RZ, UR6 ;  /* 0x00000006ff067e24 */ /* 0x000fe2000f8e00ff */
[----:B------:R-:W-:Y:S01]  /*6730*/  MOV R11, UR5 ;  /* 0x00000005000b7c02 */ /* 0x000fe20008000f00 */
[----:B------:R-:W-:Y:S02]  /*6740*/  IMAD.U32 R10, RZ, RZ, UR4 ;  /* 0x00000004ff0a7e24 */ /* 0x000fe4000f8e00ff */
[----:B------:R-:W-:Y:S07]  /*6750*/  LEPC R20, `(.L_x_114) ;  /* 0x000000001014794e */ /* 0x000fee0000000000 */
[----:B---345:R-:W-:Y:S05]  /*6760*/  CALL.ABS.NOINC R14 ;  /* 0x000000000e007343 */ /* 0x038fea0003c00000 */
.L_x_114:
[----:B------:R-:W1:Y:S01]  /*6770*/  LDCU.64 UR8, c[0x4][0x80] ;  /* 0x01001000ff0877ac */ /* 0x000e620008000a00 */
[----:B------:R-:W2:Y:S01]  /*6780*/  LDC.64 R2, c[0x4][R2] ;  /* 0x0100000002027b82 */ /* 0x000ea20000000a00 */
[----:B------:R-:W-:Y:S02]  /*6790*/  HFMA2 R12, -RZ, RZ, 0, 5.9604644775390625e-08 ;  /* 0x00000001ff0c7431 */ /* 0x000fe400000001ff */
[----:B------:R-:W-:Y:S02]  /*67a0*/  IMAD.MOV.U32 R8, RZ, RZ, 0x70 ;  /* 0x00000070ff087424 */ /* 0x000fe400078e00ff */
[----:B------:R-:W-:Y:S01]  /*67b0*/  IMAD.MOV.U32 R13, RZ, RZ, RZ ;  /* 0x000000ffff0d7224 */ /* 0x000fe200078e00ff */
[----:B------:R-:W3:Y:S01]  /*67c0*/  LDCU.64 UR6, c[0x4][0x88] ;  /* 0x01001100ff0677ac */ /* 0x000ee20008000a00 */
[----:B------:R-:W4:Y:S01]  /*67d0*/  LDCU.64 UR4, c[0x4][0x8] ;  /* 0x01000100ff0477ac */ /* 0x000f220008000a00 */
[----:B-1----:R-:W-:Y:S02]  /*67e0*/  MOV R4, UR8 ;  /* 0x0000000800047c02 */ /* 0x002fe40008000f00 */
[----:B------:R-:W-:Y:S02]  /*67f0*/  MOV R5, UR9 ;  /* 0x0000000900057c02 */ /* 0x000fe40008000f00 */
[----:B---3--:R-:W-:Y:S01]  /*6800*/  MOV R7, UR7 ;  /* 0x0000000700077c02 */ /* 0x008fe20008000f00 */
[----:B------:R-:W-:Y:S01]  /*6810*/  IMAD.U32 R6, RZ, RZ, UR6 ;  /* 0x00000006ff067e24 */ /* 0x000fe2000f8e00ff */
[----:B----4-:R-:W-:Y:S01]  /*6820*/  MOV R11, UR5 ;  /* 0x00000005000b7c02 */ /* 0x010fe20008000f00 */
[----:B------:R-:W-:Y:S02]  /*6830*/  IMAD.U32 R10, RZ, RZ, UR4 ;  /* 0x00000004ff0a7e24 */ /* 0x000fe4000f8e00ff */
[----:B------:R-:W-:Y:S07]  /*6840*/  LEPC R20, `(.L_x_113) ;  /* 0x000000001014794e */ /* 0x000fee0000000000 */
[----:B--2---:R-:W-:Y:S05]  /*6850*/  CALL.ABS.NOINC R2 ;  /* 0x0000000002007343 */ /* 0x004fea0003c00000 */
.L_x_113:
[----:B------:R-:W-:Y:S05]  /*6860*/  BSYNC.RECONVERGENT B6 ;  /* 0x0000000000067941 */ /* 0x000fea0003800200 */
.L_x_112:
[----:B------:R-:W-:Y:S02]  /*6870*/  ISETP.NE.U32.AND P0, PT, RZ, UR54, PT ;  /* 0x00000036ff007c0c */ /* 0x000fe4000bf05070 */
[C---:B------:R-:W-:Y:S02]  /*6880*/  ISETP.NE.U32.AND P1, PT, R54.reuse, RZ, PT ;  /* 0x000000ff3600720c */ /* 0x040fe40003f25070 */
[----:B------:R-:W-:Y:S02]  /*6890*/  ISETP.NE.U32.AND P4, PT, R54, RZ, PT ;  /* 0x000000ff3600720c */ /* 0x000fe40003f85070 */
[----:B------:R-:W-:Y:S02]  /*68a0*/  ISETP.NE.AND.EX P0, PT, RZ, UR55, PT, P0 ;  /* 0x00000037ff007c0c */ /* 0x000fe4000bf05300 */
[C---:B------:R-:W-:Y:S02]  /*68b0*/  ISETP.NE.AND.EX P1, PT, R55.reuse, RZ, PT, P1 ;  /* 0x000000ff3700720c */ /* 0x040fe40003f25310 */
[----:B------:R-:W-:Y:S02]  /*68c0*/  ISETP.NE.AND.EX P4, PT, R55, RZ, P0, P4 ;  /* 0x000000ff3700720c */ /* 0x000fe40000785340 */
[----:B------:R-:W-:Y:S02]  /*68d0*/  ISETP.NE.U32.AND P5, PT, R50, RZ, PT ;  /* 0x000000ff3200720c */ /* 0x000fe40003fa5070 */
[----:B------:R-:W-:Y:S02]  /*68e0*/  ISETP.NE.U32.AND P3, PT, RZ, UR54, PT ;  /* 0x00000036ff007c0c */ /* 0x000fe4000bf65070 */
[----:B------:R-:W-:Y:S02]  /*68f0*/  PLOP3.LUT P2, PT, PT, PT, PT, 0x8, 0x80 ;  /* 0x000000000080781c */ /* 0x000fe40003f4e170 */
[----:B------:R-:W-:Y:S02]  /*6900*/  ISETP.NE.AND.EX P5, PT, R51, RZ, PT, P5 ;  /* 0x000000ff3300720c */ /* 0x000fe40003fa5350 */
[----:B------:R-:W-:Y:S03]  /*6910*/  ISETP.NE.AND.EX P3, PT, RZ, UR55, PT, P3 ;  /* 0x00000037ff007c0c */ /* 0x000fe6000bf65330 */
[----:B------:R-:W-:Y:S01]  /*6920*/  @!P4 PLOP3.LUT P2, PT, P1, PT, PT, 0x80, 0x8 ;  /* 0x000000000008c81c */ /* 0x000fe20000f4f070 */
[----:B------:R-:W-:Y:S01]  /*6930*/  @!UPT UIADD3 URZ, UPT, UPT, URZ, URZ, URZ ;  /* 0x000000fffffff290 */ /* 0x000fe2000fffe0ff */
[----:B------:R-:W-:Y:S11]  /*6940*/  @!P1 BRA `(.L_x_115) ;  /* 0x0000000000309947 */ /* 0x000ff60003800000 */
[----:B------:R-:W-:Y:S01]  /*6950*/  ISETP.NE.U32.AND P0, PT, R52, RZ, PT ;  /* 0x000000ff3400720c */ /* 0x000fe20003f05070 */
[----:B------:R-:W2:Y:S01]  /*6960*/  LDCU.64 UR4, c[0x0][0x358] ;  /* 0x00006b00ff0477ac */ /* 0x000ea20008000a00 */
[----:B------:R-:W-:Y:S02]  /*6970*/  IMAD.MOV.U32 R26, RZ, RZ, 0x1 ;  /* 0x00000001ff1a7424 */ /* 0x000fe400078e00ff */
[----:B------:R-:W-:Y:S11]  /*6980*/  ISETP.NE.AND.EX P0, PT, R53, RZ, PT, P0 ;  /* 0x000000ff3500720c */ /* 0x000ff60003f05300 */
[----:B------:R-:W-:Y:S02]  /*6990*/  @!UPT UIADD3 URZ, UPT, UPT, URZ, URZ, URZ ;  /* 0x000000fffffff290 */ /* 0x000fe4000fffe0ff */
[----:B------:R-:W3:Y:S01]  /*69a0*/  @P0 LDC.64 R2, c[0x0][0x888] ;  /* 0x00022200ff020b82 */ /* 0x000ee20000000a00 */
[----:B-1----:R-:W-:Y:S04]  /*69b0*/  @P0 IMAD R0, R54, UR36, RZ ;  /* 0x0000002436000c24 */ /* 0x002fe8000f8e02ff */
[----:B---3--:R-:W-:Y:S04]  /*69c0*/  @P0 IMAD.WIDE R2, R0, 0x4, R2 ;  /* 0x0000000400020825 */ /* 0x008fe800078e0202 */
[----:B------:R-:W-:Y:S01]  /*69d0*/  HFMA2 R0, -RZ, RZ, 0, 5.9604644775390625e-08 ;  /* 0x00000001ff007431 */ /* 0x000fe200000001ff */
[----:B--2--5:R2:W5:Y:S04]  /*69e0*/  @P0 LDG.E R27, desc[UR4][R2.64] ;  /* 0x00000004021b0981 */ /* 0x024568000c1e1900 */
[----:B------:R-:W-:Y:S01]  /*69f0*/  @!P0 PRMT R26, R0, 0x7610, R26 ;  /* 0x00007610001a8816 */ /* 0x000fe2000000001a */
[----:B--2---:R-:W3:Y:S06]  /*6a00*/  @!P0 LDC R27, c[0x0][0x880] ;  /* 0x00022000ff1b8b82 */ /* 0x004eec0000000800 */
.L_x_115:
[----:B------:R-:W-:Y:S05]  /*6a10*/  @!P5 BRA `(.L_x_116) ;  /* 0x000000000024d947 */ /* 0x000fea0003800000 */
[----:B------:R-:W-:Y:S01]  /*6a20*/  ISETP.NE.U32.AND P0, PT, R48, RZ, PT ;  /* 0x000000ff3000720c */ /* 0x000fe20003f05070 */
[----:B------:R-:W2:Y:S03]  /*6a30*/  LDCU.64 UR4, c[0x0][0x358] ;  /* 0x00006b00ff0477ac */ /* 0x000ea60008000a00 */
[----:B------:R-:W-:Y:S11]  /*6a40*/  ISETP.NE.AND.EX P0, PT, R49, RZ, PT, P0 ;  /* 0x000000ff3100720c */ /* 0x000ff60003f05300 */
[----:B------:R-:W-:Y:S02]  /*6a50*/  @!UPT UIADD3 URZ, UPT, UPT, URZ, URZ, URZ ;  /* 0x000000fffffff290 */ /* 0x000fe4000fffe0ff */
[----:B------:R-:W4:Y:S01]  /*6a60*/  @P0 LDC.64 R2, c[0x0][0x8a8] ;  /* 0x00022a00ff020b82 */ /* 0x000f220000000a00 */
[----:B-1----:R-:W-:Y:S04]  /*6a70*/  @P0 IMAD R0, R50, UR36, RZ ;  /* 0x0000002432000c24 */ /* 0x002fe8000f8e02ff */
[----:B----4-:R-:W-:Y:S05]  /*6a80*/  @P0 IMAD.WIDE R2, R0, 0x4, R2 ;  /* 0x0000000400020825 */ /* 0x010fea00078e0202 */
[----:B--2--5:R2:W5:Y:S02]  /*6a90*/  @P0 LDG.E R24, desc[UR4][R2.64] ;  /* 0x0000000402180981 */ /* 0x024564000c1e1900 */
[----:B--2---:R-:W4:Y:S02]  /*6aa0*/  @!P0 LDC R24, c[0x0][0x8a0] ;  /* 0x00022800ff188b82 */ /* 0x004f240000000800 */
.L_x_116:
[----:B---3-5:R-:W-:Y:S01]  /*6ab0*/  FSETP.NEU.AND P0, PT, R27, RZ, PT ;  /* 0x000000ff1b00720b */ /* 0x028fe20003f0d000 */
[----:B------:R-:W-:Y:S01]  /*6ac0*/  BSSY B1, `(.L_x_117) ;  /* 0x0000038000017945 */ /* 0x000fe20003800000 */
[----:B------:R-:W-:Y:S01]  /*6ad0*/  SEL R3, RZ, 0xffffffff, P3 ;  /* 0xffffffffff037807 */ /* 0x000fe20001800000 */
[----:B------:R-:W-:Y:S01]  /*6ae0*/  IMAD.MOV.U32 R73, RZ, RZ, 0x1 ;  /* 0x00000001ff497424 */ /* 0x000fe200078e00ff */
[----:B------:R-:W-:Y:S01]  /*6af0*/  @!P4 LOP3.LUT P3, RZ, R26, 0xff, RZ, 0xc0, !PT ;  /* 0x000000ff1affc812 */ /* 0x000fe2000786c0ff */
[----:B------:R-:W-:Y:S01]  /*6b00*/  IMAD R25, R22, 0x40, R23 ;  /* 0x0000004016197824 */ /* 0x000fe200078e0217 */
[----:B-1----:R-:W-:Y:S01]  /*6b10*/  @!P4 SEL R0, RZ, 0xffffffff, P0 ;  /* 0xffffffffff00c807 */ /* 0x002fe20000000000 */
[----:B------:R-:W-:Y:S01]  /*6b20*/  IMAD R61, R68, -0x10, R66 ;  /* 0xfffffff0443d7824 */ /* 0x000fe200078e0242 */
[----:B------:R-:W-:Y:S01]  /*6b30*/  LOP3.LUT R64, R64, 0x1, RZ, 0x3c, !PT ;  /* 0x0000000140407812 */ /* 0x000fe200078e3cff */
[----:B------:R-:W-:Y:S01]  /*6b40*/  IMAD.MOV.U32 R72, RZ, RZ, RZ ;  /* 0x000000ffff487224 */ /* 0x000fe200078e00ff */
[C---:B------:R-:W-:Y:S02]  /*6b50*/  @P2 SEL R0, R3.reuse, R0, !P3 ;  /* 0x0000000003002207 */ /* 0x040fe40005800000 */
[----:B------:R-:W-:Y:S02]  /*6b60*/  CS2R R46, SRZ ;  /* 0x00000000002e7805 */ /* 0x000fe4000001ff00 */
[----:B------:R-:W-:Y:S02]  /*6b70*/  LEA R71, R22, UR43, 0x3 ;  /* 0x0000002b16477c11 */ /* 0x000fe4000f8e18ff */
[----:B------:R-:W-:Y:S02]  /*6b80*/  CS2R R44, SRZ ;  /* 0x00000000002c7805 */ /* 0x000fe4000001ff00 */
[----:B------:R-:W-:Y:S02]  /*6b90*/  @!P4 LOP3.LUT R0, R0, 0x1, RZ, 0xc0, !PT ;  /* 0x000000010000c812 */ /* 0x000fe400078ec0ff */
[----:B------:R-:W-:Y:S02]  /*6ba0*/  CS2R R42, SRZ ;  /* 0x00000000002a7805 */ /* 0x000fe4000001ff00 */
[----:B------:R-:W-:Y:S02]  /*6bb0*/  SEL R2, RZ, 0xffffffff, P0 ;  /* 0xffffffffff027807 */ /* 0x000fe40000000000 */
[----:B------:R-:W-:Y:S02]  /*6bc0*/  CS2R R40, SRZ ;  /* 0x0000000000287805 */ /* 0x000fe4000001ff00 */
[----:B------:R-:W-:Y:S02]  /*6bd0*/  ISETP.NE.U32.OR P5, PT, R0, 0x1, P4 ;  /* 0x000000010000780c */ /* 0x000fe400027a5470 */
[----:B------:R-:W-:Y:S02]  /*6be0*/  CS2R R38, SRZ ;  /* 0x0000000000267805 */ /* 0x000fe4000001ff00 */
[----:B------:R-:W-:Y:S02]  /*6bf0*/  LOP3.LUT P4, R59, R26, 0xff, RZ, 0xc0, !PT ;  /* 0x000000ff1a3b7812 */ /* 0x000fe4000788c0ff */
[----:B------:R-:W-:Y:S02]  /*6c00*/  CS2R R36, SRZ ;  /* 0x0000000000247805 */ /* 0x000fe4000001ff00 */
[----:B------:R-:W-:Y:S02]  /*6c10*/  P2R R70, PR, RZ, 0x20 ;  /* 0x00000020ff467803 */ /* 0x000fe40000000000 */
[----:B------:R-:W-:Y:S02]  /*6c20*/  CS2R R34, SRZ ;  /* 0x0000000000227805 */ /* 0x000fe4000001ff00 */
[----:B------:R-:W-:Y:S02]  /*6c30*/  @P1 SEL R2, R3, R2, !P4 ;  /* 0x0000000203021207 */ /* 0x000fe40006000000 */
[----:B------:R-:W-:Y:S02]  /*6c40*/  CS2R R32, SRZ ;  /* 0x0000000000207805 */ /* 0x000fe4000001ff00 */
[----:B------:R-:W-:Y:S02]  /*6c50*/  LOP3.LUT R2, R2, 0x1, RZ, 0xc0, !PT ;  /* 0x0000000102027812 */ /* 0x000fe400078ec0ff */
[----:B------:R-:W-:Y:S02]  /*6c60*/  @P5 SHF.L.U32 R0, R64, 0x1f, RZ ;  /* 0x0000001f40005819 */ /* 0x000fe400000006ff */
[----:B------:R-:W-:Y:S02]  /*6c70*/  ISETP.NE.U32.AND P0, PT, R2, 0x1, PT ;  /* 0x000000010200780c */ /* 0x000fe40003f05070 */
[----:B------:R1:W2:Y:S02]  /*6c80*/  @P5 SYNCS.PHASECHK.TRANS64.TRYWAIT P3, [UR43+0xc0], R0 ;  /* 0x0000c000ff0055a7 */ /* 0x0002a4000806112b */
[----:B------:R-:W-:Y:S02]  /*6c90*/  P2R R74, PR, RZ, 0x1 ;  /* 0x00000001ff4a7803 */ /* 0x000fe40000000000 */
[----:B-1----:R-:W-:Y:S04]  /*6ca0*/  SHF.L.U32 R0, R63, 0x1f, RZ ;  /* 0x0000001f3f007819 */ /* 0x002fe800000006ff */
[----:B------:R1:W3:Y:S01]  /*6cb0*/  SYNCS.PHASECHK.TRANS64.TRYWAIT P2, [R71+URZ+0x130], R0 ;  /* 0x00013000470075a7 */ /* 0x0002e200080411ff */
[----:B--2---:R-:W-:Y:S01]  /*6cc0*/  @P5 SEL R73, RZ, 0x1, !P3 ;  /* 0x00000001ff495807 */ /* 0x004fe20005800000 */
[----:B-1----:R-:W-:Y:S06]  /*6cd0*/  @!P5 BRA `(.L_x_118) ;  /* 0x000000000058d947 */ /* 0x002fec0003800000 */
[----:B------:R-:W-:Y:S01]  /*6ce0*/  IMAD.MOV.U32 R46, RZ, RZ, RZ ;  /* 0x000000ffff2e7224 */ /* 0x000fe200078e00ff */
[----:B------:R-:W-:Y:S01]  /*6cf0*/  ISETP.NE.AND P0, PT, R73, RZ, PT ;  /* 0x000000ff4900720c */ /* 0x000fe20003f05270 */
[----:B------:R-:W-:Y:S01]  /*6d00*/  BSSY B0, `(.L_x_119) ;  /* 0x000000c000007945 */ /* 0x000fe20003800000 */
[----:B------:R-:W-:Y:S02]  /*6d10*/  CS2R R34, SRZ ;  /* 0x0000000000227805 */ /* 0x000fe4000001ff00 */
[----:B------:R-:W-:Y:S02]  /*6d20*/  CS2R R32, SRZ ;  /* 0x0000000000207805 */ /* 0x000fe4000001ff00 */
[----:B------:R-:W-:Y:S02]  /*6d30*/  CS2R R38, SRZ ;  /* 0x0000000000267805 */ /* 0x000fe4000001ff00 */
[----:B------:R-:W-:Y:S02]  /*6d40*/  CS2R R36, SRZ ;  /* 0x0000000000247805 */ /* 0x000fe4000001ff00 */
[----:B------:R-:W-:Y:S02]  /*6d50*/  CS2R R42, SRZ ;  /* 0x00000000002a7805 */ /* 0x000fe4000001ff00 */
[----:B------:R-:W-:Y:S02]  /*6d60*/  CS2R R40, SRZ ;  /* 0x0000000000287805 */ /* 0x000fe4000001ff00 */
[----:B------:R-:W-:Y:S01]  /*6d70*/  CS2R R44, SRZ ;  /* 0x00000000002c7805 */ /* 0x000fe2000001ff00 */
[----:B------:R-:W-:Y:S06]  /*6d80*/  @P0 BRA `(.L_x_120) ;  /* 0x00000000000c0947 */ /* 0x000fec0003800000 */
[----:B------:R-:W-:Y:S04]  /*6d90*/  SHF.L.U32 R3, R64, 0x1f, RZ ;  /* 0x0000001f40037819 */ /* 0x000fe800000006ff */
[----:B------:R-:W1:Y:S02]  /*6da0*/  SYNCS.PHASECHK.TRANS64.TRYWAIT P0, [UR43+0xc0], R3 ;  /* 0x0000c003ff0075a7 */ /* 0x000e64000800112b */
[----:B-1----:R-:W-:Y:S05]  /*6db0*/  @!P0 BRA `(.L_x_121) ;  /* 0x0000002c00dc8947 */ /* 0x002fea0003800000 */
.L_x_120:
[----:B------:R-:W-:Y:S05]  /*6dc0*/  BSYNC B0 ;  /* 0x0000000000007941 */ /* 0x000fea0003800000 */
.L_x_119:
[----:B------:R-:W-:Y:S01]  /*6dd0*/  ISETP.NE.AND P0, PT, R74, RZ, PT ;  /* 0x000000ff4a00720c */ /* 0x000fe20003f05270 */
[----:B------:R-:W-:Y:S11]  /*6de0*/  HFMA2 R72, -RZ, RZ, 0, 5.9604644775390625e-08 ;  /* 0x00000001ff487431 */ /* 0x000ff600000001ff */
[----:B------:R-:W-:Y:S01]  /*6df0*/  @!UPT UIADD3 URZ, UPT, UPT, URZ, URZ, URZ ;  /* 0x000000fffffff290 */ /* 0x000fe2000fffe0ff */
[----:B------:R2:W1:Y:S04]  /*6e00*/  @P0 LDS.128 R32, [R67] ;  /* 0x0000000043200984 */ /* 0x0004680000000c00 */
[----:B------:R2:W1:Y:S04]  /*6e10*/  @P0 LDS.128 R36, [R66+0x10] ;  /* 0x0000100042240984 */ /* 0x0004680000000c00 */
[----:B------:R2:W1:Y:S04]  /*6e20*/  @P0 LDS.128 R40, [R65+0x20] ;  /* 0x0000200041280984 */ /* 0x0004680000000c00 */
[----:B------:R2:W1:Y:S02]  /*6e30*/  @P0 LDS.128 R44, [R61+0x30] ;  /* 0x000030003d2c0984 */ /* 0x0004640000000c00 */
.L_x_118:
[----:B------:R-:W-:Y:S05]  /*6e40*/  BSYNC B1 ;  /* 0x0000000000017941 */ /* 0x000fea0003800000 */
.L_x_117:
[----:B-1----:R-:W-:Y:S04]  /*6e50*/  SHF.R.U32.HI R2, RZ, 0x15, R25 ;  /* 0x00000015ff027819 */ /* 0x002fe80000011619 */
[----:B------:R-:W-:Y:S01]  /*6e60*/  LOP3.LUT P0, RZ, R2, 0x3, R56, 0x48, !PT ;  /* 0x0000000302ff7812 */ /* 0x000fe20007804838 */
[----:B------:R-:W-:Y:S01]  /*6e70*/  @!UPT UIADD3 URZ, UPT, UPT, URZ, URZ, URZ ;  /* 0x000000fffffff290 */ /* 0x000fe2000fffe0ff */
[----:B---3--:R-:W-:Y:S11]  /*6e80*/  @P2 BRA `(.L_x_122) ;  /* 0x0000000000082947 */ /* 0x008ff60003800000 */
[----:B------:R-:W1:Y:S02]  /*6e90*/  SYNCS.PHASECHK.TRANS64.TRYWAIT P1, [R71+URZ+0x130], R0 ;  /* 0x00013000470075a7 */ /* 0x000e6400080211ff */
[----:B-1----:R-:W-:Y:S05]  /*6ea0*/  @!P1 BRA `(.L_x_123) ;  /* 0x0000002c00b89947 */ /* 0x002fea0003800000 */
.L_x_122:
[----:B------:R-:W-:Y:S05]  /*6eb0*/  @!P0 BRA `(.L_x_124) ;  /* 0x0000000000408947 */ /* 0x000fea0003800000 */
[----:B------:R-:W3:Y:S01]  /*6ec0*/  LDCU.64 UR8, c[0x4][0x70] ;  /* 0x01000e00ff0877ac */ /* 0x000ee20008000a00 */
[----:B------:R-:W-:Y:S01]  /*6ed0*/  MOV R3, 0x0 ;  /* 0x0000000000037802 */ /* 0x000fe20000000f00 */
[----:B------:R-:W-:Y:S02]  /*6ee0*/  HFMA2 R12, -RZ, RZ, 0, 5.9604644775390625e-08 ;  /* 0x00000001ff0c7431 */ /* 0x000fe400000001ff */
[----:B------:R-:W-:Y:S02]  /*6ef0*/  IMAD.MOV.U32 R8, RZ, RZ, 0x192 ;  /* 0x00000192ff087424 */ /* 0x000fe400078e00ff */
[----:B------:R-:W-:Y:S01]  /*6f00*/  IMAD.MOV.U32 R13, RZ, RZ, RZ ;  /* 0x000000ffff0d7224 */ /* 0x000fe200078e00ff */
[----:B------:R-:W5:Y:S01]  /*6f10*/  LDCU.64 UR6, c[0x4][0x78] ;  /* 0x01000f00ff0677ac */ /* 0x000f620008000a00 */
[----:B------:R-:W1:Y:S01]  /*6f20*/  LDC.64 R2, c[0x4][R3] ;  /* 0x0100000003027b82 */ /* 0x000e620000000a00 */
[----:B------:R-:W2:Y:S01]  /*6f30*/  LDCU.64 UR4, c[0x4][0x10] ;  /* 0x01000200ff0477ac */ /* 0x000ea20008000a00 */
[----:B---3--:R-:W-:Y:S01]  /*6f40*/  MOV R5, UR9 ;  /* 0x0000000900057c02 */ /* 0x008fe20008000f00 */
[----:B------:R-:W-:Y:S01]  /*6f50*/  IMAD.U32 R4, RZ, RZ, UR8 ;  /* 0x00000008ff047e24 */ /* 0x000fe2000f8e00ff */
[----:B-----5:R-:W-:Y:S01]  /*6f60*/  MOV R7, UR7 ;  /* 0x0000000700077c02 */ /* 0x020fe20008000f00 */
[----:B------:R-:W-:Y:S01]  /*6f70*/  IMAD.U32 R6, RZ, RZ, UR6 ;  /* 0x00000006ff067e24 */ /* 0x000fe2000f8e00ff */
[----:B--2---:R-:W-:Y:S01]  /*6f80*/  MOV R11, UR5 ;  /* 0x00000005000b7c02 */ /* 0x004fe20008000f00 */
[----:B------:R-:W-:Y:S02]  /*6f90*/  IMAD.U32 R10, RZ, RZ, UR4 ;  /* 0x00000004ff0a7e24 */ /* 0x000fe4000f8e00ff */
[----:B------:R-:W-:Y:S07]  /*6fa0*/  LEPC R20, `(.L_x_124) ;  /* 0x000000001014794e */ /* 0x000fee0000000000 */
[----:B-1--4-:R-:W-:Y:S05]  /*6fb0*/  CALL.ABS.NOINC R2 ;  /* 0x0000000002007343 */ /* 0x012fea0003c00000 */
.L_x_124:
[----:B------:R-:W-:Y:S05]  /*6fc0*/  WARPSYNC.ALL ;  /* 0x0000000000007948 */ /* 0x000fea0003800000 */
[----:B------:R-:W-:Y:S01]  /*6fd0*/  R2UR UR4, R25 ;  /* 0x00000000190472ca */ /* 0x000fe200000e0000 */
[----:B------:R-:W-:Y:S01]  /*6fe0*/  BSSY.RECONVERGENT B0, `(.L_x_125) ;  /* 0x000003e000007945 */ /* 0x000fe20003800200 */
[----:B------:R-:W-:Y:S11]  /*6ff0*/  ISETP.NE.AND P0, PT, R69, RZ, PT ;  /* 0x000000ff4500720c */ /* 0x000ff60003f05270 */
[----:B------:R-:W1:Y:S02]  /*7000*/  LDTM.x16 R4, tmem[UR4] ;  /* 0x00000004000479ee */ /* 0x000e640008240000 */
[C---:B-1--4-:R-:W-:Y:S01]  /*7010*/  FMUL R0, R24.reuse, R4 ;  /* 0x0000000418007220 */ /* 0x052fe20000400000 */
[C---:B------:R-:W-:Y:S01]  /*7020*/  FMUL R2, R24.reuse, R5 ;  /* 0x0000000518027220 */ /* 0x040fe20000400000 */
[C---:B------:R-:W-:Y:S01]  /*7030*/  FMUL R3, R24.reuse, R6 ;  /* 0x0000000618037220 */ /* 0x040fe20000400000 */
[C---:B------:R-:W-:Y:S01]  /*7040*/  FMUL R7, R24.reuse, R7 ;  /* 0x0000000718077220 */ /* 0x040fe20000400000 */
[C---:B------:R-:W-:Y:S01]  /*7050*/  FFMA R28, R27.reuse, R32, R0 ;  /* 0x000000201b1c7223 */ /* 0x040fe20000000000 */
        /* <DEDUP_REMOVED lines=10> */
[----:B------:R1:W-:Y:S01]  /*7100*/  STS.128 [R67], R28 ;  /* 0x0000001c43007388 */ /* 0x0003e20000000c00 */
        /* <DEDUP_REMOVED lines=8> */
[----:B------:R1:W-:Y:S01]  /*7190*/  STS.128 [R66+0x10], R4 ;  /* 0x0000100442007388 */ /* 0x0003e20000000c00 */
[C---:B------:R-:W-:Y:S01]  /*71a0*/  FMUL R13, R24.reuse, R17 ;  /* 0x00000011180d7220 */ /* 0x040fe20000400000 */
[C---:B------:R-:W-:Y:S01]  /*71b0*/  FFMA R10, R27.reuse, R42, R10 ;  /* 0x0000002a1b0a7223 */ /* 0x040fe2000000000a */
[C---:B------:R-:W-:Y:S01]  /*71c0*/  FMUL R14, R24.reuse, R18 ;  /* 0x00000012180e7220 */ /* 0x040fe20000400000 */
[C---:B------:R-:W-:Y:S01]  /*71d0*/  FFMA R11, R27.reuse, R43, R15 ;  /* 0x0000002b1b0b7223 */ /* 0x040fe2000000000f */
[----:B------:R-:W-:Y:S01]  /*71e0*/  FMUL R19, R24, R19 ;  /* 0x0000001318137220 */ /* 0x000fe20000400000 */
[C---:B------:R-:W-:Y:S01]  /*71f0*/  FFMA R12, R27.reuse, R44, R12 ;  /* 0x0000002c1b0c7223 */ /* 0x040fe2000000000c */
[C---:B------:R-:W-:Y:S01]  /*7200*/  FFMA R13, R27.reuse, R45, R13 ;  /* 0x0000002d1b0d7223 */ /* 0x040fe2000000000d */
[C---:B------:R-:W-:Y:S01]  /*7210*/  FFMA R14, R27.reuse, R46, R14 ;  /* 0x0000002e1b0e7223 */ /* 0x040fe2000000000e */
[----:B------:R1:W-:Y:S01]  /*7220*/  STS.128 [R65+0x20], R8 ;  /* 0x0000200841007388 */ /* 0x0003e20000000c00 */
[----:B------:R-:W-:Y:S05]  /*7230*/  FFMA R15, R27, R47, R19 ;  /* 0x0000002f1b0f7223 */ /* 0x000fea0000000013 */
[----:B------:R1:W-:Y:S01]  /*7240*/  STS.128 [R61+0x30], R12 ;  /* 0x0000300c3d007388 */ /* 0x0003e20000000c00 */
[----:B------:R-:W-:Y:S01]  /*7250*/  @!PT LDS RZ, [RZ] ;  /* 0x00000000fffff984 */ /* 0x000fe20000000800 */
[----:B------:R-:W-:Y:S01]  /*7260*/  @!PT LDS RZ, [RZ] ;  /* 0x00000000fffff984 */ /* 0x000fe20000000800 */
[----:B------:R-:W-:Y:S01]  /*7270*/  @!PT LDS RZ, [RZ] ;  /* 0x00000000fffff984 */ /* 0x000fe20000000800 */
[----:B------:R-:W-:Y:S01]  /*7280*/  @!PT LDS RZ, [RZ] ;  /* 0x00000000fffff984 */ /* 0x000fe20000000800 */
[----:B------:R3:W-:Y:S06]  /*7290*/  MEMBAR.ALL.CTA ;  /* 0x0000000000007992 */ /* 0x0007ec0000008000 */
[----:B---3--:R-:W3:Y:S02]  /*72a0*/  FENCE.VIEW.ASYNC.S ;  /* 0x00000000000073c6 */ /* 0x008ee40000000000 */
[----:B---3--:R-:W-:Y:S06]  /*72b0*/  BAR.SYNC.DEFER_BLOCKING 0x1, 0x80 ;  /* 0x0042000000007b1d */ /* 0x008fec0000010000 */
[----:B------:R-:W-:Y:S05]  /*72c0*/  @P0 BRA `(.L_x_126) ;  /* 0x00000000003c0947 */ /* 0x000fea0003800000 */
[----:B------:R-:W3:Y:S01]  /*72d0*/  LDCU.64 UR6, c[0x0][0x348] ;  /* 0x00006900ff0677ac */ /* 0x000ee20008000a00 */
[----:B------:R-:W-:Y:S01]  /*72e0*/  UIADD3 UR4, UPT, UPT, UR43, 0x200, URZ ;  /* 0x000002002b047890 */ /* 0x000fe2000fffe0ff */
[----:B------:R-:W-:Y:S01]  /*72f0*/  UMOV UR51, UR36 ;  /* 0x0000002400337c82 */ /* 0x000fe20008000000 */
[----:B------:R-:W-:Y:S02]  /*7300*/  UIADD3 UR9, UPT, UPT, UR49, 0x40, URZ ;  /* 0x0000004031097890 */ /* 0x000fe4000fffe0ff */
[----:B------:R-:W-:Y:S02]  /*7310*/  UIADD3 UR8, UPT, UPT, UR43, 0x1200, URZ ;  /* 0x000012002b087890 */ /* 0x000fe4000fffe0ff */
[----:B------:R-:W-:Y:S01]  /*7320*/  MOV R58, UR4 ;  /* 0x00000004003a7c02 */ /* 0x000fe20008000f00 */
[----:B------:R-:W-:Y:S01]  /*7330*/  UMOV UR10, UR50 ;  /* 0x00000032000a7c82 */ /* 0x000fe20008000000 */
[----:B------:R-:W-:Y:S02]  /*7340*/  UMOV UR11, UR36 ;  /* 0x00000024000b7c82 */ /* 0x000fe40008000000 */
[----:B------:R-:W-:Y:S01]  /*7350*/  R2UR UR48, R58 ;  /* 0x000000003a3072ca */ /* 0x000fe200000e0000 */
[----:B---3--:R-:W-:Y:S04]  /*7360*/  UIADD3 UR4, UP0, UPT, UR6, 0x680, URZ ;  /* 0x0000068006047890 */ /* 0x008fe8000ff1e0ff */
[----:B------:R-:W-:Y:S09]  /*7370*/  UIADD3.X UR5, UPT, UPT, URZ, UR7, URZ, UP0, !UPT ;  /* 0x00000007ff057290 */ /* 0x000ff200087fe4ff */
[----:B------:R3:W-:Y:S01]  /*7380*/  UTMASTG.3D [UR48], [UR4] ;  /* 0x00000030040073b5 */ /* 0x0007e20008010000 */
[----:B------:R3:W-:Y:S01]  /*7390*/  UTMASTG.3D [UR8], [UR4] ;  /* 0x00000008040073b5 */ /* 0x0007e20008010000 */
[----:B------:R0:W-:Y:S01]  /*73a0*/  UTMACMDFLUSH ;  /* 0x00000000000079b7 */ /* 0x0001e20000000000 */
[----:B---3--:R-:W-:Y:S04]  /*73b0*/  DEPBAR.LE SB0, 0x1 ;  /* 0x000080400000791a */ /* 0x008fe80000000000 */
.L_x_126:
[----:B------:R-:W-:Y:S05]  /*73c0*/  BSYNC.RECONVERGENT B0 ;  /* 0x0000000000007941 */ /* 0x000fea0003800200 */
.L_x_125:
[----:B------:R-:W-:Y:S01]  /*73d0*/  BAR.SYNC.DEFER_BLOCKING 0x1, 0x80 ;  /* 0x0042000000007b1d */ /* 0x000fe20000010000 */
[----:B------:R-:W-:Y:S01]  /*73e0*/  ISETP.NE.AND P1, PT, R70, RZ, PT ;  /* 0x000000ff4600720c */ /* 0x000fe20003f25270 */
[----:B------:R-:W-:Y:S01]  /*73f0*/  UISETP.NE.AND UP0, UPT, UR52, URZ, UPT ;  /* 0x000000ff3400728c */ /* 0x000fe2000bf05270 */
[----:B------:R-:W-:Y:S11]  /*7400*/  LEA R2, R72, UR43, 0x3 ;  /* 0x0000002b48027c11 */ /* 0x000ff6000f8e18ff */
[----:B------:R-:W-:Y:S01]  /*7410*/  @P1 SHF.L.U32 R3, R64, 0x1f, RZ ;  /* 0x0000001f40031819 */ /* 0x000fe200000006ff */
[----:B------:R-:W-:Y:S06]  /*7420*/  BRA.U !UP0, `(.L_x_127) ;  /* 0x0000000108247547 */ /* 0x000fec000b800000 */
[----:B-1----:R-:W-:Y:S01]  /*7430*/  IMAD.U32 R4, RZ, RZ, UR46 ;  /* 0x0000002eff047e24 */ /* 0x002fe2000f8e00ff */
[----:B------:R-:W-:Y:S01]  /*7440*/  MOV R0, UR47 ;  /* 0x0000002f00007c02 */ /* 0x000fe20008000f00 */
[----:B------:R-:W-:Y:S03]  /*7450*/  UIADD3 UR4, UPT, UPT, UR46, 0x1, URZ ;  /* 0x000000012e047890 */ /* 0x000fe6000fffe0ff */
[----:B------:R-:W-:Y:S01]  /*7460*/  @P1 LEA R4, R4, UR43, 0x3 ;  /* 0x0000002b04041c11 */ /* 0x000fe2000f8e18ff */
[----:B------:R-:W-:Y:S04]  /*7470*/  UISETP.NE.AND UP0, UPT, UR4, 0x4, UPT ;  /* 0x000000040400788c */ /* 0x000fe8000bf05270 */
[----:B------:R-:W-:Y:S01]  /*7480*/  @P1 VIADD R4, R4, 0xe0 ;  /* 0x000000e004041836 */ /* 0x000fe20000000000 */
[----:B------:R-:W-:Y:S04]  /*7490*/  USEL UR46, UR4, URZ, UP0 ;  /* 0x000000ff042e7287 */ /* 0x000fe80008000000 */
[----:B------:R-:W-:Y:S04]  /*74a0*/  @P1 PRMT R0, R0, 0x654, R4 ;  /* 0x0000065400001816 */ /* 0x000fe80000000004 */
[----:B------:R3:W-:Y:S04]  /*74b0*/  @P1 SYNCS.ARRIVE.TRANS64.RED.A1T0 RZ, [R0+URZ], RZ ;  /* 0x000000ff00ff19a7 */ /* 0x0007e800081004ff */
.L_x_127:
[----:B------:R-:W4:Y:S01]  /*74c0*/  @P1 SYNCS.PHASECHK.TRANS64.TRYWAIT P0, [R2+URZ+0xc0], R3 ;  /* 0x0000c003020015a7 */ /* 0x000f2200080011ff */
[----:B------:R-:W-:Y:S01]  /*74d0*/  BSSY B1, `(.L_x_128) ;  /* 0x0000016000017945 */ /* 0x000fe20003800000 */
[----:B----4-:R-:W-:Y:S03]  /*74e0*/  @P1 SEL R73, RZ, 0x1, !P0 ;  /* 0x00000001ff491807 */ /* 0x010fe60004000000 */
[----:B------:R-:W-:Y:S05]  /*74f0*/  @!P1 BRA `(.L_x_129) ;  /* 0x00000000004c9947 */ /* 0x000fea0003800000 */
[----:B------:R-:W-:Y:S01]  /*7500*/  ISETP.NE.AND P0, PT, R73, RZ, PT ;  /* 0x000000ff4900720c */ /* 0x000fe20003f05270 */
[----:B------:R-:W-:Y:S01]  /*7510*/  BSSY B0, `(.L_x_130) ;  /* 0x000000b000007945 */ /* 0x000fe20003800000 */
[----:B------:R-:W-:Y:S11]  /*7520*/  ISETP.NE.AND P1, PT, R74, RZ, PT ;  /* 0x000000ff4a00720c */ /* 0x000ff60003f25270 */
[----:B------:R-:W-:Y:S02]  /*7530*/  @!UPT UIADD3 URZ, UPT, UPT, URZ, URZ, URZ ;  /* 0x000000fffffff290 */ /* 0x000fe4000fffe0ff */
[C---:B-1----:R-:W-:Y:S01]  /*7540*/  @P1 IMAD R6, R72.reuse, 0x2000, R67 ;  /* 0x0000200048061824 */ /* 0x042fe200078e0243 */
[C---:B------:R-:W-:Y:S01]  /*7550*/  @P1 LEA R4, R72.reuse, R65, 0xd ;  /* 0x0000004148041211 */ /* 0x040fe200078e68ff */
[C---:B------:R-:W-:Y:S02]  /*7560*/  @P1 IMAD R5, R72.reuse, 0x2000, R66 ;  /* 0x0000200048051824 */ /* 0x040fe400078e0242 */
[----:B------:R-:W-:Y:S01]  /*7570*/  @P1 IMAD R3, R72, 0x2000, R61 ;  /* 0x0000200048031824 */ /* 0x000fe200078e023d */
[----:B------:R-:W-:Y:S06]  /*7580*/  @P0 BRA `(.L_x_131) ;  /* 0x00000000000c0947 */ /* 0x000fec0003800000 */
[----:B---3--:R-:W-:Y:S04]  /*7590*/  SHF.L.U32 R0, R64, 0x1f, RZ ;  /* 0x0000001f40007819 */ /* 0x008fe800000006ff */
[----:B------:R-:W1:Y:S02]  /*75a0*/  SYNCS.PHASECHK.TRANS64.TRYWAIT P0, [R2+URZ+0xc0], R0 ;  /* 0x0000c000020075a7 */ /* 0x000e6400080011ff */
[----:B-1----:R-:W-:Y:S05]  /*75b0*/  @!P0 BRA `(.L_x_132) ;  /* 0x0000002800088947 */ /* 0x002fea0003800000 */
.L_x_131:
[----:B------:R-:W-:Y:S05]  /*75c0*/  BSYNC B0 ;  /* 0x0000000000007941 */ /* 0x000fea0003800000 */
.L_x_130:
[----:B------:R-:W-:Y:S02]  /*75d0*/  ISETP.NE.AND P0, PT, R74, RZ, PT ;  /* 0x000000ff4a00720c */ /* 0x000fe40003f05270 */
[----:B------:R-:W-:Y:S11]  /*75e0*/  IADD3 R72, PT, PT, R72, 0x1, RZ ;  /* 0x0000000148487810 */ /* 0x000ff60007ffe0ff */
[----:B------:R4:W1:Y:S04]  /*75f0*/  @P0 LDS.128 R32, [R6] ;  /* 0x0000000006200984 */ /* 0x0008680000000c00 */
[----:B------:R4:W1:Y:S04]  /*7600*/  @P0 LDS.128 R36, [R5+0x10] ;  /* 0x0000100005240984 */ /* 0x0008680000000c00 */
[----:B------:R4:W1:Y:S04]  /*7610*/  @P0 LDS.128 R40, [R4+0x20] ;  /* 0x0000200004280984 */ /* 0x0008680000000c00 */
[----:B------:R4:W1:Y:S02]  /*7620*/  @P0 LDS.128 R44, [R3+0x30] ;  /* 0x00003000032c0984 */ /* 0x0008640000000c00 */
.L_x_129:
[----:B------:R-:W-:Y:S05]  /*7630*/  BSYNC B1 ;  /* 0x0000000000017941 */ /* 0x000fea0003800000 */
.L_x_128:
[----:B-1-3--:R-:W-:Y:S05]  /*7640*/  VIADD R0, R25, 0x10 ;  /* 0x0000001019007836 */ /* 0x00afea0000000000 */
[----:B------:R-:W-:Y:S04]  /*7650*/  SHF.R.U32.HI R0, RZ, 0x15, R0 ;  /* 0x00000015ff007819 */ /* 0x000fe80000011600 */
[----:B------:R-:W-:Y:S11]  /*7660*/  LOP3.LUT P0, RZ, R0, 0x3, R56, 0x48, !PT ;  /* 0x0000000300ff7812 */ /* 0x000ff60007804838 */
[----:B------:R-:W-:Y:S02]  /*7670*/  @!UPT UIADD3 URZ, UPT, UPT, URZ, URZ, URZ ;  /* 0x000000fffffff290 */ /* 0x000fe4000fffe0ff */
[----:B------:R-:W-:Y:S05]  /*7680*/  @!P0 BRA `(.L_x_133) ;  /* 0x0000000000408947 */ /* 0x000fea0003800000 */
[----:B------:R-:W1:Y:S01]  /*7690*/  LDCU.64 UR8, c[0x4][0x70] ;  /* 0x01000e00ff0877ac */ /* 0x000e620008000a00 */
[----:B----4-:R-:W-:Y:S01]  /*76a0*/  MOV R3, 0x0 ;  /* 0x0000000000037802 */ /* 0x010fe20000000f00 */
[----:B------:R-:W-:Y:S02]  /*76b0*/  HFMA2 R12, -RZ, RZ, 0, 5.9604644775390625e-08 ;  /* 0x00000001ff0c7431 */ /* 0x000fe400000001ff */
[----:B------:R-:W-:Y:S02]  /*76c0*/  IMAD.MOV.U32 R8, RZ, RZ, 0x192 ;  /* 0x00000192ff087424 */ /* 0x000fe400078e00ff */
[----:B------:R-:W-:Y:S01]  /*76d0*/  IMAD.MOV.U32 R13, RZ, RZ, RZ ;  /* 0x000000ffff0d7224 */ /* 0x000fe200078e00ff */
[----:B------:R-:W3:Y:S01]  /*76e0*/  LDCU.64 UR6, c[0x4][0x78] ;  /* 0x01000f00ff0677ac */ /* 0x000ee20008000a00 */
[----:B------:R-:W4:Y:S01]  /*76f0*/  LDC.64 R2, c[0x4][R3] ;  /* 0x0100000003027b82 */ /* 0x000f220000000a00 */
[----:B------:R-:W5:Y:S01]  /*7700*/  LDCU.64 UR4, c[0x4][0x10] ;  /* 0x01000200ff0477ac */ /* 0x000f620008000a00 */
[----:B-1----:R-:W-:Y:S01]  /*7710*/  MOV R5, UR9 ;  /* 0x0000000900057c02 */ /* 0x002fe20008000f00 */
[----:B------:R-:W-:Y:S01]  /*7720*/  IMAD.U32 R4, RZ, RZ, UR8 ;  /* 0x00000008ff047e24 */ /* 0x000fe2000f8e00ff */
[----:B---3--:R-:W-:Y:S01]  /*7730*/  MOV R7, UR7 ;  /* 0x0000000700077c02 */ /* 0x008fe20008000f00 */
[----:B------:R-:W-:Y:S01]  /*7740*/  IMAD.U32 R6, RZ, RZ, UR6 ;  /* 0x00000006ff067e24 */ /* 0x000fe2000f8e00ff */
[----:B-----5:R-:W-:Y:S01]  /*7750*/  MOV R11, UR5 ;  /* 0x00000005000b7c02 */ /* 0x020fe20008000f00 */
[----:B------:R-:W-:Y:S02]  /*7760*/  IMAD.U32 R10, RZ, RZ, UR4 ;  /* 0x00000004ff0a7e24 */ /* 0x000fe4000f8e00ff */
[----:B------:R-:W-:Y:S07]  /*7770*/  LEPC R20, `(.L_x_133) ;  /* 0x000000001014794e */ /* 0x000fee0000000000 */
[----:B--2-4-:R-:W-:Y:S05]  /*7780*/  CALL.ABS.NOINC R2 ;  /* 0x0000000002007343 */ /* 0x014fea0003c00000 */
.L_x_133:
[----:B------:R-:W-:Y:S05]  /*7790*/  WARPSYNC.ALL ;  /* 0x0000000000007948 */ /* 0x000fea0003800000 */
[----:B------:R-:W-:Y:S01]  /*77a0*/  R2UR UR4, R25 ;  /* 0x00000000190472ca */ /* 0x000fe200000e0000 */
[----:B------:R-:W-:Y:S01]  /*77b0*/  BSSY.RECONVERGENT B0, `(.L_x_134) ;  /* 0x0000046000007945 */ /* 0x000fe20003800200 */
[----:B------:R-:W-:Y:S02]  /*77c0*/  ISETP.NE.AND P6, PT, R70, RZ, PT ;  /* 0x000000ff4600720c */ /* 0x000fe40003fc5270 */
[----:B------:R-:W-:Y:S02]  /*77d0*/  ISETP.NE.AND P0, PT, R69, RZ, PT ;  /* 0x000000ff4500720c */ /* 0x000fe40003f05270 */
[----:B------:R-:W-:Y:S07]  /*77e0*/  MOV R20, UR46 ;  /* 0x0000002e00147c02 */ /* 0x000fee0008000f00 */
[----:B----4-:R-:W1:Y:S02]  /*77f0*/  LDTM.x16 R4, tmem[UR4+0x10] ;  /* 0x00001004000479ee */ /* 0x010e640008240000 */
[----:B------:R-:W-:Y:S01]  /*7800*/  @P6 LEA R20, R20, UR43, 0x3 ;  /* 0x0000002b14146c11 */ /* 0x000fe2000f8e18ff */
[C---:B-1----:R-:W-:Y:S01]  /*7810*/  FMUL R0, R24.reuse, R4 ;  /* 0x0000000418007220 */ /* 0x042fe20000400000 */
        /* <DEDUP_REMOVED lines=33> */
[----:B------:R-:W-:Y:S01]  /*7a30*/  FFMA R15, R27, R47, R19 ;  /* 0x0000002f1b0f7223 */ /* 0x000fe20000000013 */
[----:B------:R-:W-:Y:S02]  /*7a40*/  MOV R16, UR47 ;  /* 0x0000002f00107c02 */ /* 0x000fe40008000f00 */
[----:B------:R-:W-:Y:S02]  /*7a50*/  @P6 IADD3 R17, PT, PT, R20, 0xe0, RZ ;  /* 0x000000e014116810 */ /* 0x000fe40007ffe0ff */
[----:B------:R1:W-:Y:S01]  /*7a60*/  STS.128 [R61+0x2030], R12 ;  /* 0x0020300c3d007388 */ /* 0x0003e20000000c00 */
[----:B------:R-:W-:Y:S02]  /*7a70*/  LEA R0, R72, UR43, 0x3 ;  /* 0x0000002b48007c11 */ /* 0x000fe4000f8e18ff */
[----:B------:R-:W-:Y:S01]  /*7a80*/  @P6 PRMT R16, R16, 0x654, R17 ;  /* 0x0000065410106816 */ /* 0x000fe20000000011 */
[----:B------:R-:W-:Y:S01]  /*7a90*/  @!PT LDS RZ, [RZ] ;  /* 0x00000000fffff984 */ /* 0x000fe20000000800 */
[----:B------:R-:W-:Y:S01]  /*7aa0*/  @!PT LDS RZ, [RZ] ;  /* 0x00000000fffff984 */ /* 0x000fe20000000800 */
[----:B------:R-:W-:Y:S01]  /*7ab0*/  @!PT LDS RZ, [RZ] ;  /* 0x00000000fffff984 */ /* 0x000fe20000000800 */
[----:B------:R-:W-:Y:S01]  /*7ac0*/  @!PT LDS RZ, [RZ] ;  /* 0x00000000fffff984 */ /* 0x000fe20000000800 */
[----:B------:R3:W-:Y:S06]  /*7ad0*/  MEMBAR.ALL.CTA ;  /* 0x0000000000007992 */ /* 0x0007ec0000008000 */
[----:B---3--:R-:W3:Y:S01]  /*7ae0*/  FENCE.VIEW.ASYNC.S ;  /* 0x00000000000073c6 */ /* 0x008ee20000000000 */
[----:B------:R-:W-:Y:S01]  /*7af0*/  @P6 SHF.L.U32 R2, R64, 0x1f, RZ ;  /* 0x0000001f40026819 */ /* 0x000fe200000006ff */
[----:B---3--:R-:W-:Y:S06]  /*7b00*/  BAR.SYNC.DEFER_BLOCKING 0x1, 0x80 ;  /* 0x0042000000007b1d */ /* 0x008fec0000010000 */
[----:B------:R-:W-:Y:S05]  /*7b10*/  @P0 BRA `(.L_x_135) ;  /* 0x00000000003c0947 */ /* 0x000fea0003800000 */
[----:B------:R-:W3:Y:S01]  /*7b20*/  LDCU.64 UR6, c[0x0][0x348] ;  /* 0x00006900ff0677ac */ /* 0x000ee20008000a00 */
[----:B------:R-:W-:Y:S02]  /*7b30*/  UIADD3 UR13, UPT, UPT, UR49, 0x10, URZ ;  /* 0x00000010310d7890 */ /* 0x000fe4000fffe0ff */
[----:B------:R-:W-:Y:S01]  /*7b40*/  UIADD3 UR12, UPT, UPT, UR43, 0x2200, URZ ;  /* 0x000022002b0c7890 */ /* 0x000fe2000fffe0ff */
[----:B------:R-:W-:Y:S01]  /*7b50*/  UMOV UR14, UR50 ;  /* 0x00000032000e7c82 */ /* 0x000fe20008000000 */
[----:B------:R-:W-:Y:S01]  /*7b60*/  UMOV UR15, UR36 ;  /* 0x00000024000f7c82 */ /* 0x000fe20008000000 */
[----:B------:R-:W-:Y:S02]  /*7b70*/  UIADD3 UR9, UPT, UPT, UR49, 0x50, URZ ;  /* 0x0000005031097890 */ /* 0x000fe4000fffe0ff */
[----:B------:R-:W-:Y:S01]  /*7b80*/  UIADD3 UR8, UPT, UPT, UR43, 0x3200, URZ ;  /* 0x000032002b087890 */ /* 0x000fe2000fffe0ff */
[----:B------:R-:W-:Y:S01]  /*7b90*/  UMOV UR10, UR50 ;  /* 0x00000032000a7c82 */ /* 0x000fe20008000000 */
[----:B------:R-:W-:Y:S01]  /*7ba0*/  UMOV UR11, UR36 ;  /* 0x00000024000b7c82 */ /* 0x000fe20008000000 */
[----:B---3--:R-:W-:Y:S04]  /*7bb0*/  UIADD3 UR4, UP0, UPT, UR6, 0x680, URZ ;  /* 0x0000068006047890 */ /* 0x008fe8000ff1e0ff */
[----:B------:R-:W-:Y:S09]  /*7bc0*/  UIADD3.X UR5, UPT, UPT, URZ, UR7, URZ, UP0, !UPT ;  /* 0x00000007ff057290 */ /* 0x000ff200087fe4ff */
[----:B------:R3:W-:Y:S01]  /*7bd0*/  UTMASTG.3D [UR12], [UR4] ;  /* 0x0000000c040073b5 */ /* 0x0007e20008010000 */
[----:B------:R3:W-:Y:S01]  /*7be0*/  UTMASTG.3D [UR8], [UR4] ;  /* 0x00000008040073b5 */ /* 0x0007e20008010000 */
[----:B------:R0:W-:Y:S01]  /*7bf0*/  UTMACMDFLUSH ;  /* 0x00000000000079b7 */ /* 0x0001e20000000000 */
[----:B---3--:R-:W-:Y:S04]  /*7c00*/  DEPBAR.LE SB0, 0x1 ;  /* 0x000080400000791a */ /* 0x008fe80000000000 */
.L_x_135:
[----:B------:R-:W-:Y:S05]  /*7c10*/  BSYNC.RECONVERGENT B0 ;  /* 0x0000000000007941 */ /* 0x000fea0003800200 */
.L_x_134:
[----:B------:R-:W-:Y:S01]  /*7c20*/  BAR.SYNC.DEFER_BLOCKING 0x1, 0x80 ;  /* 0x0042000000007b1d */ /* 0x000fe20000010000 */
[----:B------:R-:W-:Y:S04]  /*7c30*/  UIADD3 UR4, UPT, UPT, UR46, 0x1, URZ ;  /* 0x000000012e047890 */ /* 0x000fe8000fffe0ff */
[----:B------:R-:W-:Y:S04]  /*7c40*/  UISETP.NE.AND UP0, UPT, UR4, 0x4, UPT ;  /* 0x000000040400788c */ /* 0x000fe8000bf05270 */
[----:B------:R-:W-:Y:S01]  /*7c50*/  USEL UR44, UR4, URZ, UP0 ;  /* 0x000000ff042c7287 */ /* 0x000fe20008000000 */
[----:B------:R3:W-:Y:S01]  /*7c60*/  @P6 SYNCS.ARRIVE.TRANS64.RED.A1T0 RZ, [R16+URZ], RZ ;  /* 0x000000ff10ff69a7 */ /* 0x0007e200081004ff */
[----:B------:R-:W-:Y:S01]  /*7c70*/  BSSY B1, `(.L_x_136) ;  /* 0x0000017000017945 */ /* 0x000fe20003800000 */
[----:B------:R-:W4:Y:S02]  /*7c80*/  @P6 SYNCS.PHASECHK.TRANS64.TRYWAIT P0, [R0+URZ+0xc0], R2 ;  /* 0x0000c002000065a7 */ /* 0x000f2400080011ff */
[----:B----4-:R-:W-:Y:S01]  /*7c90*/  @P6 SEL R73, RZ, 0x1, !P0 ;  /* 0x00000001ff496807 */ /* 0x010fe20004000000 */
[----:B---3--:R-:W-:Y:S06]  /*7ca0*/  @!P6 BRA `(.L_x_137) ;  /* 0x00000000004ce947 */ /* 0x008fec0003800000 */
        /* <DEDUP_REMOVED lines=9> */
[----:B------:R-:W-:Y:S04]  /*7d40*/  SHF.L.U32 R6, R64, 0x1f, RZ ;  /* 0x0000001f40067819 */ /* 0x000fe800000006ff */
[----:B------:R-:W1:Y:S02]  /*7d50*/  SYNCS.PHASECHK.TRANS64.TRYWAIT P0, [R0+URZ+0xc0], R6 ;  /* 0x0000c006000075a7 */ /* 0x000e6400080011ff */
[----:B-1----:R-:W-:Y:S05]  /*7d60*/  @!P0 BRA `(.L_x_140) ;  /* 0x0000002000308947 */ /* 0x002fea0003800000 */
.L_x_139:
[----:B------:R-:W-:Y:S05]  /*7d70*/  BSYNC B0 ;  /* 0x0000000000007941 */ /* 0x000fea0003800000 */
.L_x_138:
[----:B------:R-:W-:Y:S02]  /*7d80*/  ISETP.NE.AND P0, PT, R74, RZ, PT ;  /* 0x000000ff4a00720c */ /* 0x000fe40003f05270 */
[----:B------:R-:W-:Y:S11]  /*7d90*/  IADD3 R72, PT, PT, R72, 0x1, RZ ;  /* 0x0000000148487810 */ /* 0x000ff60007ffe0ff */
[----:B------:R3:W4:Y:S04]  /*7da0*/  @P0 LDS.128 R32, [R5] ;  /* 0x0000000005200984 */ /* 0x0007280000000c00 */
[----:B------:R3:W1:Y:S04]  /*7db0*/  @P0 LDS.128 R36, [R4+0x10] ;  /* 0x0000100004240984 */ /* 0x0006680000000c00 */
[----:B------:R3:W1:Y:S04]  /*7dc0*/  @P0 LDS.128 R40, [R3+0x20] ;  /* 0x0000200003280984 */ /* 0x0006680000000c00 */
[----:B------:R3:W1:Y:S02]  /*7dd0*/  @P0 LDS.128 R44, [R2+0x30] ;  /* 0x00003000022c0984 */ /* 0x0006640000000c00 */
.L_x_137:
[----:B------:R-:W-:Y:S05]  /*7de0*/  BSYNC B1 ;  /* 0x0000000000017941 */ /* 0x000fea0003800000 */
.L_x_136:
[----:B-1----:R-:W-:Y:S05]  /*7df0*/  VIADD R0, R25, 0x20 ;  /* 0x0000002019007836 */ /* 0x002fea0000000000 */
[----:B------:R-:W-:Y:S04]  /*7e00*/  SHF.R.U32.HI R0, RZ, 0x15, R0 ;  /* 0x00000015ff007819 */ /* 0x000fe80000011600 */
[----:B------:R-:W-:Y:S11]  /*7e10*/  LOP3.LUT P0, RZ, R0, 0x3, R56, 0x48, !PT ;  /* 0x0000000300ff7812 */ /* 0x000ff60007804838 */
[----:B------:R-:W-:Y:S02]  /*7e20*/  @!UPT UIADD3 URZ, UPT, UPT, URZ, URZ, URZ ;  /* 0x000000fffffff290 */ /* 0x000fe4000fffe0ff */
[----:B------:R-:W-:Y:S05]  /*7e30*/  @!P0 BRA `(.L_x_141) ;  /* 0x0000000000408947 */ /* 0x000fea0003800000 */
[----:B------:R-:W1:Y:S01]  /*7e40*/  LDCU.64 UR8, c[0x4][0x70] ;  /* 0x01000e00ff0877ac */ /* 0x000e620008000a00 */
[----:B---3--:R-:W-:Y:S01]  /*7e50*/  MOV R3, 0x0 ;  /* 0x0000000000037802 */ /* 0x008fe20000000f00 */
[----:B------:R-:W-:Y:S02]  /*7e60*/  HFMA2 R12, -RZ, RZ, 0, 5.9604644775390625e-08 ;  /* 0x00000001ff0c7431 */ /* 0x000fe400000001ff */
[----:B------:R-:W-:Y:S02]  /*7e70*/  IMAD.MOV.U32 R8, RZ, RZ, 0x192 ;  /* 0x00000192ff087424 */ /* 0x000fe400078e00ff */
[----:B------:R-:W-:Y:S01]  /*7e80*/  IMAD.MOV.U32 R13, RZ, RZ, RZ ;  /* 0x000000ffff0d7224 */ /* 0x000fe200078e00ff */
[----:B------:R-:W3:Y:S01]  /*7e90*/  LDCU.64 UR6, c[0x4][0x78] ;  /* 0x01000f00ff0677ac */ /* 0x000ee20008000a00 */
[----:B------:R-:W2:Y:S01]  /*7ea0*/  LDC.64 R2, c[0x4][R3] ;  /* 0x0100000003027b82 */ /* 0x000ea20000000a00 */
        /* <DEDUP_REMOVED lines=9> */
.L_x_141:
[----:B------:R-:W-:Y:S05]  /*7f40*/  WARPSYNC.ALL ;  /* 0x0000000000007948 */ /* 0x000fea0003800000 */
[----:B------:R-:W-:Y:S01]  /*7f50*/  R2UR UR4, R25 ;  /* 0x00000000190472ca */ /* 0x000fe200000e0000 */
[----:B------:R-:W-:Y:S01]  /*7f60*/  BSSY.RECONVERGENT B0, `(.L_x_142) ;  /* 0x0000046000007945 */ /* 0x000fe20003800200 */
[----:B------:R-:W-:Y:S02]  /*7f70*/  ISETP.NE.AND P6, PT, R70, RZ, PT ;  /* 0x000000ff4600720c */ /* 0x000fe40003fc5270 */
[----:B------:R-:W-:Y:S02]  /*7f80*/  ISETP.NE.AND P0, PT, R69, RZ, PT ;  /* 0x000000ff4500720c */ /* 0x000fe40003f05270 */
[----:B------:R-:W-:Y:S07]  /*7f90*/  MOV R20, UR44 ;  /* 0x0000002c00147c02 */ /* 0x000fee0008000f00 */
[----:B---3--:R-:W1:Y:S02]  /*7fa0*/  LDTM.x16 R4, tmem[UR4+0x20] ;  /* 0x00002004000479ee */ /* 0x008e640008240000 */
[----:B------:R-:W-:Y:S01]  /*7fb0*/  @P6 LEA R20, R20, UR43, 0x3 ;  /* 0x0000002b14146c11 */ /* 0x000fe2000f8e18ff */
[C---:B-1----:R-:W-:Y:S01]  /*7fc0*/  FMUL R0, R24.reuse, R4 ;  /* 0x0000000418007220 */ /* 0x042fe20000400000 */
[C---:B------:R-:W-:Y:S01]  /*7fd0*/  FMUL R2, R24.reuse, R5 ;  /* 0x0000000518027220 */ /* 0x040fe20000400000 */
[C---:B------:R-:W-:Y:S01]  /*7fe0*/  FMUL R3, R24.reuse, R6 ;  /* 0x0000000618037220 */ /* 0x040fe20000400000 */
[C---:B------:R-:W-:Y:S01]  /*7ff0*/  FMUL R7, R24.reuse, R7 ;  /* 0x0000000718077220 */ /* 0x040fe20000400000 */
[C---:B----4-:R-:W-:Y:S01]  /*8000*/  FFMA R28, R27.reuse, R32, R0 ;  /* 0x000000201b1c7223 */ /* 0x050fe20000000000 */
        /* <DEDUP_REMOVED lines=59> */
.L_x_143:
[----:B------:R-:W-:Y:S05]  /*83c0*/  BSYNC.RECONVERGENT B0 ;  /* 0x0000000000007941 */ /* 0x000fea0003800200 */
.L_x_142:
        /* <DEDUP_REMOVED lines=21> */
.L_x_147:
[----:B------:R-:W-:Y:S05]  /*8520*/  BSYNC B0 ;  /* 0x0000000000007941 */ /* 0x000fea0003800000 */
.L_x_146:
[----:B------:R-:W-:Y:S11]  /*8530*/  ISETP.NE.AND P0, PT, R74, RZ, PT ;  /* 0x000000ff4a00720c */ /* 0x000ff60003f05270 */
[----:B------:R-:W-:Y:S02]  /*8540*/  @!UPT UIADD3 URZ, UPT, UPT, URZ, URZ, URZ ;  /* 0x000000fffffff290 */ /* 0x000fe4000fffe0ff */
[----:B------:R3:W4:Y:S04]  /*8550*/  @P0 LDS.128 R32, [R4] ;  /* 0x0000000004200984 */ /* 0x0007280000000c00 */
[----:B------:R3:W1:Y:S04]  /*8560*/  @P0 LDS.128 R36, [R3+0x10] ;  /* 0x0000100003240984 */ /* 0x0006680000000c00 */
[----:B------:R3:W1:Y:S04]  /*8570*/  @P0 LDS.128 R40, [R2+0x20] ;  /* 0x0000200002280984 */ /* 0x0006680000000c00 */
[----:B------:R3:W1:Y:S02]  /*8580*/  @P0 LDS.128 R44, [R72+0x30] ;  /* 0x00003000482c0984 */ /* 0x0006640000000c00 */
.L_x_145:
[----:B------:R-:W-:Y:S05]  /*8590*/  BSYNC B1 ;  /* 0x0000000000017941 */ /* 0x000fea0003800000 */
.L_x_144:
        /* <DEDUP_REMOVED lines=21> */
.L_x_149:
[----:B------:R-:W-:Y:S01]  /*86f0*/  ISETP.NE.AND P0, PT, R69, RZ, PT ;  /* 0x000000ff4500720c */ /* 0x000fe20003f05270 */
[----:B------:R-:W-:Y:S05]  /*8700*/  WARPSYNC.ALL ;  /* 0x0000000000007948 */ /* 0x000fea0003800000 */
[----:B------:R-:W-:Y:S01]  /*8710*/  R2UR UR4, R25 ;  /* 0x00000000190472ca */ /* 0x000fe200000e0000 */
[----:B------:R-:W-:Y:S01]  /*8720*/  BSSY.RECONVERGENT B0, `(.L_x_150) ;  /* 0x0000041000007945 */ /* 0x000fe20003800200 */
[----:B------:R-:W-:Y:S04]  /*8730*/  IADD3 R71, PT, PT, R71, 0x150, RZ ;  /* 0x0000015047477810 */ /* 0x000fe80007ffe0ff */
[----:B------:R-:W-:Y:S07]  /*8740*/  LOP3.LUT R71, R71, 0xfefffff8, RZ, 0xc0, !PT ;  /* 0xfefffff847477812 */ /* 0x000fee00078ec0ff */
[----:B---3--:R-:W1:Y:S01]  /*8750*/  LDTM.x16 R4, tmem[UR4+0x30] ;  /* 0x00003004000479ee */ /* 0x008e620008240000 */
[----:B------:R-:W-:Y:S01]  /*8760*/  NOP ;  /* 0x0000000000007918 */ /* 0x000fe20000000000 */
[----:B-1----:R1:W-:Y:S01]  /*8770*/  SYNCS.ARRIVE.TRANS64.RED.A1T0 RZ, [R71+URZ], RZ ;  /* 0x000000ff47ff79a7 */ /* 0x0023e200081004ff */
[C---:B------:R-:W-:Y:S01]  /*8780*/  FMUL R0, R24.reuse, R4 ;  /* 0x0000000418007220 */ /* 0x040fe20000400000 */
        /* <DEDUP_REMOVED lines=58> */
.L_x_151:
[----:B------:R-:W-:Y:S05]  /*8b30*/  BSYNC.RECONVERGENT B0 ;  /* 0x0000000000007941 */ /* 0x000fea0003800200 */
.L_x_150:
[----:B------:R-:W-:Y:S01]  /*8b40*/  BAR.SYNC.DEFER_BLOCKING 0x1, 0x80 ;  /* 0x0042000000007b1d */ /* 0x000fe20000010000 */
[----:B------:R-:W-:Y:S01]  /*8b50*/  UISETP.NE.AND UP0, UPT, UR52, -0x4, UPT ;  /* 0xfffffffc3400788c */ /* 0x000fe2000bf05270 */
[----:B------:R-:W-:Y:S08]  /*8b60*/  IADD3 R22, PT, PT, R22, 0x1, RZ ;  /* 0x0000000116167810 */ /* 0x000ff00007ffe0ff */
[----:B------:R-:W-:Y:S05]  /*8b70*/  BRA.U !UP0, `(.L_x_152) ;  /* 0x0000000108287547 */ /* 0x000fea000b800000 */
[----:B------:R-:W-:Y:S01]  /*8b80*/  ISETP.NE.AND P0, PT, R70, RZ, PT ;  /* 0x000000ff4600720c */ /* 0x000fe20003f05270 */
[----:B------:R-:W-:Y:S01]  /*8b90*/  IMAD.U32 R2, RZ, RZ, UR46 ;  /* 0x0000002eff027e24 */ /* 0x000fe2000f8e00ff */
[----:B------:R-:W-:Y:S01]  /*8ba0*/  UIADD3 UR4, UPT, UPT, UR46, 0x1, URZ ;  /* 0x000000012e047890 */ /* 0x000fe2000fffe0ff */
[----:B------:R-:W-:Y:S03]  /*8bb0*/  IMAD.U32 R0, RZ, RZ, UR47 ;  /* 0x0000002fff007e24 */ /* 0x000fe6000f8e00ff */
[----:B------:R-:W-:Y:S04]  /*8bc0*/  UISETP.NE.AND UP0, UPT, UR4, 0x4, UPT ;  /* 0x000000040400788c */ /* 0x000fe8000bf05270 */
[----:B------:R-:W-:Y:S03]  /*8bd0*/  USEL UR46, UR4, URZ, UP0 ;  /* 0x000000ff042e7287 */ /* 0x000fe60008000000 */
[----:B------:R-:W-:Y:S05]  /*8be0*/  @P0 LEA R2, R2, UR43, 0x3 ;  /* 0x0000002b02020c11 */ /* 0x000fea000f8e18ff */
[----:B------:R-:W-:Y:S05]  /*8bf0*/  @P0 VIADD R2, R2, 0xe0 ;  /* 0x000000e002020836 */ /* 0x000fea0000000000 */
[----:B------:R-:W-:Y:S04]  /*8c00*/  @P0 PRMT R0, R0, 0x654, R2 ;  /* 0x0000065400000816 */ /* 0x000fe80000000002 */
[----:B------:R3:W-:Y:S03]  /*8c10*/  @P0 SYNCS.ARRIVE.TRANS64.RED.A1T0 RZ, [R0+URZ], RZ ;  /* 0x000000ff00ff09a7 */ /* 0x0007e600081004ff */
.L_x_152:
[----:B------:R-:W-:Y:S01]  /*8c20*/  R2UR UR4, R57 ;  /* 0x00000000390472ca */ /* 0x000fe200000e0000 */
[----:B------:R-:W-:Y:S01]  /*8c30*/  UISETP.NE.AND UP0, UPT, UR62, URZ, UPT ;  /* 0x000000ff3e00728c */ /* 0x000fe2000bf05270 */
[----:B------:R-:W-:Y:S01]  /*8c40*/  ISETP.NE.AND P0, PT, R60, 0x2, PT ;  /* 0x000000023c00780c */ /* 0x000fe20003f05270 */
[----:B------:R-:W-:Y:S01]  /*8c50*/  UIADD3 UR20, UPT, UPT, UR37, UR63, URZ ;  /* 0x0000003f25147290 */ /* 0x000fe2000fffe0ff */
[----:B------:R-:W-:Y:S01]  /*8c60*/  ISETP.NE.AND P1, PT, R22, 0x4, PT ;  /* 0x000000041600780c */ /* 0x000fe20003f25270 */
[----:B------:R-:W-:Y:S01]  /*8c70*/  UIADD3 UR52, UPT, UPT, UR52, 0x4, URZ ;  /* 0x0000000434347890 */ /* 0x000fe2000fffe0ff */
[----:B------:R-:W-:Y:S01]  /*8c80*/  SEL R2, RZ, 0x1, P0 ;  /* 0x00000001ff027807 */ /* 0x000fe20000000000 */
[----:B------:R-:W-:Y:S01]  /*8c90*/  UMOV UR36, UR61 ;  /* 0x0000003d00247c82 */ /* 0x000fe20008000000 */
[----:B---3--:R-:W-:Y:S02]  /*8ca0*/  SEL R0, RZ, 0x1, P1 ;  /* 0x00000001ff007807 */ /* 0x008fe40000800000 */
[----:B------:R-:W-:Y:S02]  /*8cb0*/  LOP3.LUT R62, R62, R2, RZ, 0x3c, !PT ;  /* 0x000000023e3e7212 */ /* 0x000fe400078e3cff */
[----:B------:R-:W-:Y:S01]  /*8cc0*/  LOP3.LUT R63, R63, R0, RZ, 0x3c, !PT ;  /* 0x000000003f3f7212 */ /* 0x000fe200078e3cff */
[----:B------:R-:W-:Y:S01]  /*8cd0*/  UIADD3 UR24, UPT, UPT, UR38, UR4, URZ ;  /* 0x0000000426187290 */ /* 0x000fe2000fffe0ff */
[----:B------:R-:W-:Y:S02]  /*8ce0*/  SEL R60, R60, RZ, P0 ;  /* 0x000000ff3c3c7207 */ /* 0x000fe40000000000 */
[----:B------:R-:W-:Y:S01]  /*8cf0*/  SEL R22, R22, RZ, P1 ;  /* 0x000000ff16167207 */ /* 0x000fe20000800000 */
[----:B------:R-:W-:Y:S08]  /*8d00*/  BRA.U UP0, `(.L_x_153) ;  /* 0xffffffd100ac7547 */ /* 0x000ff0000b83ffff */
[----:B------:R-:W3:Y:S01]  /*8d10*/  LDCU.64 UR4, c[0x0][0x888] ;  /* 0x00011100ff0477ac */ /* 0x000ee20008000a00 */
[----:B------:R-:W4:Y:S01]  /*8d20*/  LDCU.64 UR6, c[0x0][0x890] ;  /* 0x00011200ff0677ac */ /* 0x000f220008000a00 */
[----:B---3--:R-:W-:Y:S02]  /*8d30*/  ISETP.NE.U32.AND P2, PT, RZ, UR4, PT ;  /* 0x00000004ff007c0c */ /* 0x008fe4000bf45070 */
[----:B----4-:R-:W-:Y:S02]  /*8d40*/  ISETP.NE.U32.AND P1, PT, RZ, UR6, PT ;  /* 0x00000006ff007c0c */ /* 0x010fe4000bf25070 */
[----:B------:R-:W-:Y:S02]  /*8d50*/  ISETP.NE.AND.EX P2, PT, RZ, UR5, PT, P2 ;  /* 0x00000005ff007c0c */ /* 0x000fe4000bf45320 */
[----:B------:R-:W-:-:S13]  /*8d60*/  ISETP.NE.AND.EX P0, PT, RZ, UR7, PT, P1 ;  /* 0x00000007ff007c0c */ /* 0x000fda000bf05310 */
[----:B------:R-:W-:Y:S05]  /*8d70*/  @P2 BRA P0, `(.L_x_154) ;  /* 0x00000000003c2947 */ /* 0x000fea0000000000 */
[----:B------:R-:W-:-:S13]  /*8d80*/  ISETP.NE.AND.EX P1, PT, RZ, UR7, PT, P1 ;  /* 0x00000007ff007c0c */ /* 0x000fda000bf25310 */
[----:B------:R-:W-:Y:S05]  /*8d90*/  @P1 BRA `(.L_x_155) ;  /* 0x00000000000c1947 */ /* 0x000fea0003800000 */
[----:B------:R-:W-:-:S13]  /*8da0*/  FSETP.NEU.AND P0, PT, R27, RZ, PT ;  /* 0x000000ff1b00720b */ /* 0x000fda0003f0d000 */
[----:B------:R-:W-:Y:S05]  /*8db0*/  @!P0 EXIT ;  /* 0x000000000000894d */ /* 0x000fea0003800000 */
[----:B------:R-:W-:Y:S05]  /*8dc0*/  BRA `(.L_x_154) ;  /* 0x0000000000287947 */ /* 0x000fea0003800000 */
.L_x_155:
[----:B------:R-:W-:Y:S01]  /*8dd0*/  ISETP.NE.AND P0, PT, R59, RZ, PT ;  /* 0x000000ff3b00720c */ /* 0x000fe20003f05270 */
[----:B------:R-:W-:-:S12]  /*8de0*/  BSSY.RECONVERGENT B0, `(.L_x_154) ;  /* 0x0000008000007945 */ /* 0x000fd80003800200 */
[----:B------:R-:W-:Y:S05]  /*8df0*/  @P0 BRA `(.L_x_156) ;  /* 0x0000000000100947 */ /* 0x000fea0003800000 */
[----:B------:R-:W-:-:S04]  /*8e00*/  ISETP.NE.U32.AND P0, PT, RZ, UR4, PT ;  /* 0x00000004ff007c0c */ /* 0x000fc8000bf05070 */
[----:B------:R-:W-:-:S13]  /*8e10*/  ISETP.NE.AND.EX P0, PT, RZ, UR5, PT, P0 ;  /* 0x00000005ff007c0c */ /* 0x000fda000bf05300 */
[----:B------:R-:W-:Y:S05]  /*8e20*/  @!P0 EXIT ;  /* 0x000000000000894d */ /* 0x000fea0003800000 */
[----:B------:R-:W-:Y:S05]  /*8e30*/  BRA `(.L_x_157) ;  /* 0x0000000000087947 */ /* 0x000fea0003800000 */
.L_x_156:
[----:B------:R-:W-:-:S13]  /*8e40*/  FSETP.NEU.AND P0, PT, R27, RZ, PT ;  /* 0x000000ff1b00720b */ /* 0x000fda0003f0d000 */
[----:B------:R-:W-:Y:S05]  /*8e50*/  @!P0 EXIT ;  /* 0x000000000000894d */ /* 0x000fea0003800000 */
.L_x_157:
[----:B------:R-:W-:Y:S05]  /*8e60*/  BSYNC.RECONVERGENT B0 ;  /* 0x0000000000007941 */ /* 0x000fea0003800200 */
.L_x_154:
[----:B------:R-:W-:Y:S01]  /*8e70*/  ULEA UR6, UR46, UR43, 0x3 ;  /* 0x0000002b2e067291 */ /* 0x000fe2000f8e18ff */
[----:B------:R-:W-:-:S04]  /*8e80*/  DEPBAR.LE SB0, 0x0 ;  /* 0x000080000000791a */ /* 0x000fc80000000000 */
[----:B------:R-:W-:-:S04]  /*8e90*/  UIADD3 UR6, UPT, UPT, UR6, 0xe0, URZ ;  /* 0x000000e006067890 */ /* 0x000fc8000fffe0ff */
[----:B------:R-:W-:-:S09]  /*8ea0*/  UPRMT UR6, UR47, 0x654, UR6 ;  /* 0x000006542f067896 */ /* 0x000fd20008000006 */
[----:B------:R-:W-:Y:S01]  /*8eb0*/  SYNCS.ARRIVE.TRANS64.RED.A1T0 RZ, [UR6], RZ ;  /* 0x000000ffffff79a7 */ /* 0x000fe20008100406 */
[----:B------:R-:W-:Y:S05]  /*8ec0*/  EXIT ;  /* 0x000000000000794d */ /* 0x000fea0003800000 */
.L_x_25:
[----:B--2---:R2:W3:Y:S02]  /*8ed0*/  SYNCS.PHASECHK.TRANS64.TRYWAIT P0, [R0+URZ+0x180], R2 ;  /* 0x00018002000075a7 */ /* 0x0044e400080011ff */
[----:B---3--:R-:W-:Y:S05]  /*8ee0*/  @!P0 NANOSLEEP.SYNCS 0x989680 ;  /* 0x009896800000895d */ /* 0x008fea0003900000 */
[----:B------:R-:W3:Y:S02]  /*8ef0*/  @!P0 SYNCS.PHASECHK.TRANS64 P0, [R0+URZ+0x180], R2 ;  /* 0x00018002000085a7 */ /* 0x000ee400080010ff */
[----:B---3--:R-:W-:Y:S05]  /*8f00*/  @!P0 BRA `(.L_x_25) ;  /* 0xfffffffc00f08947 */ /* 0x008fea000383ffff */
[----:B------:R-:W-:Y:S05]  /*8f10*/  BRA `(.L_x_158) ;  /* 0xffffff8c00247947 */ /* 0x000fea000383ffff */
.L_x_28:
[----:B-1----:R-:W-:-:S07]  /*8f20*/  MOV R0, UR33 ;  /* 0x0000002100007c02 */ /* 0x002fce0008000f00 */
.L_x_159:
[----:B-1----:R1:W2:Y:S02]  /*8f30*/  SYNCS.PHASECHK.TRANS64.TRYWAIT P0, [R0+URZ+0x60], R3 ;  /* 0x00006003000075a7 */ /* 0x0022a400080011ff */
[----:B--2---:R-:W-:Y:S05]  /*8f40*/  @!P0 NANOSLEEP.SYNCS 0x989680 ;  /* 0x009896800000895d */ /* 0x004fea0003900000 */
[----:B------:R-:W2:Y:S02]  /*8f50*/  @!P0 SYNCS.PHASECHK.TRANS64 P0, [R0+URZ+0x60], R3 ;  /* 0x00006003000085a7 */ /* 0x000ea400080010ff */
[----:B--2---:R-:W-:Y:S05]  /*8f60*/  @!P0 BRA `(.L_x_159) ;  /* 0xfffffffc00f08947 */ /* 0x004fea000383ffff */
[----:B------:R-:W-:Y:S05]  /*8f70*/  BRA `(.L_x_27) ;  /* 0xffffff8c007c7947 */ /* 0x000fea000383ffff */
.L_x_35:
[----:B-1----:R-:W-:-:S07]  /*8f80*/  MOV R0, UR17 ;  /* 0x0000001100007c02 */ /* 0x002fce0008000f00 */
.L_x_160:
[----:B-1----:R1:W2:Y:S02]  /*8f90*/  SYNCS.PHASECHK.TRANS64.TRYWAIT P0, [R0+URZ+0x60], R3 ;  /* 0x00006003000075a7 */ /* 0x0022a400080011ff */
[----:B--2---:R-:W-:Y:S05]  /*8fa0*/  @!P0 NANOSLEEP.SYNCS 0x989680 ;  /* 0x009896800000895d */ /* 0x004fea0003900000 */
[----:B------:R-:W2:Y:S02]  /*8fb0*/  @!P0 SYNCS.PHASECHK.TRANS64 P0, [R0+URZ+0x60], R3 ;  /* 0x00006003000085a7 */ /* 0x000ea400080010ff */
[----:B--2---:R-:W-:Y:S05]  /*8fc0*/  @!P0 BRA `(.L_x_160) ;  /* 0xfffffffc00f08947 */ /* 0x004fea000383ffff */
[----:B------:R-:W-:Y:S05]  /*8fd0*/  BRA `(.L_x_34) ;  /* 0xffffff90003c7947 */ /* 0x000fea000383ffff */
.L_x_40:
[----:B-1----:R1:W2:Y:S02]  /*8fe0*/  SYNCS.PHASECHK.TRANS64.TRYWAIT P0, [R3+URZ+0x110], R0 ;  /* 0x00011000030075a7 */ /* 0x0022a400080011ff */
[----:B--2---:R-:W-:Y:S05]  /*8ff0*/  @!P0 NANOSLEEP.SYNCS 0x989680 ;  /* 0x009896800000895d */ /* 0x004fea0003900000 */
[----:B------:R-:W2:Y:S02]  /*9000*/  @!P0 SYNCS.PHASECHK.TRANS64 P0, [R3+URZ+0x110], R0 ;  /* 0x00011000030085a7 */ /* 0x000ea400080010ff */
[----:B--2---:R-:W-:Y:S05]  /*9010*/  @!P0 BRA `(.L_x_40) ;  /* 0xfffffffc00f08947 */ /* 0x004fea000383ffff */
[----:B------:R-:W-:Y:S05]  /*9020*/  BRA `(.L_x_161) ;  /* 0xffffff9000e47947 */ /* 0x000fea000383ffff */
.L_x_44:
[----:B------:R-:W-:-:S07]  /*9030*/  MOV R0, UR4 ;  /* 0x0000000400007c02 */ /* 0x000fce0008000f00 */
.L_x_162:
[----:B-1----:R1:W2:Y:S02]  /*9040*/  SYNCS.PHASECHK.TRANS64.TRYWAIT P0, [R0+URZ], R2 ;  /* 0x00000002000075a7 */ /* 0x0022a400080011ff */
[----:B--2---:R-:W-:Y:S05]  /*9050*/  @!P0 NANOSLEEP.SYNCS 0x989680 ;  /* 0x009896800000895d */ /* 0x004fea0003900000 */
[----:B------:R-:W2:Y:S02]  /*9060*/  @!P0 SYNCS.PHASECHK.TRANS64 P0, [R0+URZ], R2 ;  /* 0x00000002000085a7 */ /* 0x000ea400080010ff */
[----:B--2---:R-:W-:Y:S05]  /*9070*/  @!P0 BRA `(.L_x_162) ;  /* 0xfffffffc00f08947 */ /* 0x004fea000383ffff */
[----:B------:R-:W-:Y:S05]  /*9080*/  BRA `(.L_x_163) ;  /* 0xffffff98008c7947 */ /* 0x000fea000383ffff */
.L_x_45:
[----:B------:R-:W-:-:S07]  /*9090*/  MOV R0, UR5 ;  /* 0x0000000500007c02 */ /* 0x000fce0008000f00 */
.L_x_164:
[----:B-1----:R1:W2:Y:S02]  /*90a0*/  SYNCS.PHASECHK.TRANS64.TRYWAIT P0, [R0+URZ], R3 ;  /* 0x00000003000075a7 */ /* 0x0022a400080011ff */
[----:B--2---:R-:W-:Y:S05]  /*90b0*/  @!P0 NANOSLEEP.SYNCS 0x989680 ;  /* 0x009896800000895d */ /* 0x004fea0003900000 */
[----:B------:R-:W2:Y:S02]  /*90c0*/  @!P0 SYNCS.PHASECHK.TRANS64 P0, [R0+URZ], R3 ;  /* 0x00000003000085a7 */ /* 0x000ea400080010ff */
[----:B--2---:R-:W-:Y:S05]  /*90d0*/  @!P0 BRA `(.L_x_164) ;  /* 0xfffffffc00f08947 */ /* 0x004fea000383ffff */
[----:B------:R-:W-:Y:S05]  /*90e0*/  BRA `(.L_x_165) ;  /* 0xffffff9800987947 */ /* 0x000fea000383ffff */
.L_x_46:
[----:B------:R-:W-:-:S07]  /*90f0*/  MOV R0, UR5 ;  /* 0x0000000500007c02 */ /* 0x000fce0008000f00 */
.L_x_166:
[----:B-1----:R1:W2:Y:S02]  /*9100*/  SYNCS.PHASECHK.TRANS64.TRYWAIT P0, [R0+URZ], R3 ;  /* 0x00000003000075a7 */ /* 0x0022a400080011ff */
[----:B--2---:R-:W-:Y:S05]  /*9110*/  @!P0 NANOSLEEP.SYNCS 0x989680 ;  /* 0x009896800000895d */ /* 0x004fea0003900000 */
[----:B------:R-:W2:Y:S02]  /*9120*/  @!P0 SYNCS.PHASECHK.TRANS64 P0, [R0+URZ], R3 ;  /* 0x00000003000085a7 */ /* 0x000ea400080010ff */
[----:B--2---:R-:W-:Y:S05]  /*9130*/  @!P0 BRA `(.L_x_166) ;  /* 0xfffffffc00f08947 */ /* 0x004fea000383ffff */
[----:B------:R-:W-:Y:S05]  /*9140*/  BRA `(.L_x_167) ;  /* 0xffffff9800a47947 */ /* 0x000fea000383ffff */
.L_x_47:
[----:B------:R-:W-:-:S07]  /*9150*/  MOV R0, UR5 ;  /* 0x0000000500007c02 */ /* 0x000fce0008000f00 */
.L_x_168:
[----:B-1----:R1:W2:Y:S02]  /*9160*/  SYNCS.PHASECHK.TRANS64.TRYWAIT P0, [R0+URZ], R3 ;  /* 0x00000003000075a7 */ /* 0x0022a400080011ff */
[----:B--2---:R-:W-:Y:S05]  /*9170*/  @!P0 NANOSLEEP.SYNCS 0x989680 ;  /* 0x009896800000895d */ /* 0x004fea0003900000 */
[----:B------:R-:W2:Y:S02]  /*9180*/  @!P0 SYNCS.PHASECHK.TRANS64 P0, [R0+URZ], R3 ;  /* 0x00000003000085a7 */ /* 0x000ea400080010ff */
[----:B--2---:R-:W-:Y:S05]  /*9190*/  @!P0 BRA `(.L_x_168) ;  /* 0xfffffffc00f08947 */ /* 0x004fea000383ffff */
[----:B------:R-:W-:Y:S05]  /*91a0*/  BRA `(.L_x_169) ;  /* 0xffffff9800b07947 */ /* 0x000fea000383ffff */
.L_x_48:
[----:B------:R-:W-:-:S07]  /*91b0*/  MOV R0, UR5 ;  /* 0x0000000500007c02 */ /* 0x000fce0008000f00 */
.L_x_170:
[----:B-1----:R1:W2:Y:S02]  /*91c0*/  SYNCS.PHASECHK.TRANS64.TRYWAIT P0, [R0+URZ], R3 ;  /* 0x00000003000075a7 */ /* 0x0022a400080011ff */
[----:B--2---:R-:W-:Y:S05]  /*91d0*/  @!P0 NANOSLEEP.SYNCS 0x989680 ;  /* 0x009896800000895d */ /* 0x004fea0003900000 */
[----:B------:R-:W2:Y:S02]  /*91e0*/  @!P0 SYNCS.PHASECHK.TRANS64 P0, [R0+URZ], R3 ;  /* 0x00000003000085a7 */ /* 0x000ea400080010ff */
[----:B--2---:R-:W-:Y:S05]  /*91f0*/  @!P0 BRA `(.L_x_170) ;  /* 0xfffffffc00f08947 */ /* 0x004fea000383ffff */
[----:B------:R-:W-:Y:S05]  /*9200*/  BRA `(.L_x_171) ;  /* 0xffffff9800bc7947 */ /* 0x000fea000383ffff */
.L_x_49:
[----:B------:R-:W-:-:S07]  /*9210*/  MOV R0, UR5 ;  /* 0x0000000500007c02 */ /* 0x000fce0008000f00 */
.L_x_172:
[----:B-1----:R1:W2:Y:S02]  /*9220*/  SYNCS.PHASECHK.TRANS64.TRYWAIT P0, [R0+URZ], R3 ;  /* 0x00000003000075a7 */ /* 0x0022a400080011ff */
[----:B--2---:R-:W-:Y:S05]  /*9230*/  @!P0 NANOSLEEP.SYNCS 0x989680 ;  /* 0x009896800000895d */ /* 0x004fea0003900000 */
[----:B------:R-:W2:Y:S02]  /*9240*/  @!P0 SYNCS.PHASECHK.TRANS64 P0, [R0+URZ], R3 ;  /* 0x00000003000085a7 */ /* 0x000ea400080010ff */
[----:B--2---:R-:W-:Y:S05]  /*9250*/  @!P0 BRA `(.L_x_172) ;  /* 0xfffffffc00f08947 */ /* 0x004fea000383ffff */
[----:B------:R-:W-:Y:S05]  /*9260*/  BRA `(.L_x_173) ;  /* 0xffffff9800c87947 */ /* 0x000fea000383ffff */
.L_x_50:
[----:B------:R-:W-:-:S07]  /*9270*/  MOV R0, UR5 ;  /* 0x0000000500007c02 */ /* 0x000fce0008000f00 */
.L_x_174:
[----:B-1----:R1:W2:Y:S02]  /*9280*/  SYNCS.PHASECHK.TRANS64.TRYWAIT P0, [R0+URZ], R3 ;  /* 0x00000003000075a7 */ /* 0x0022a400080011ff */
[----:B--2---:R-:W-:Y:S05]  /*9290*/  @!P0 NANOSLEEP.SYNCS 0x989680 ;  /* 0x009896800000895d */ /* 0x004fea0003900000 */
[----:B------:R-:W2:Y:S02]  /*92a0*/  @!P0 SYNCS.PHASECHK.TRANS64 P0, [R0+URZ], R3 ;  /* 0x00000003000085a7 */ /* 0x000ea400080010ff */
[----:B--2---:R-:W-:Y:S05]  /*92b0*/  @!P0 BRA `(.L_x_174) ;  /* 0xfffffffc00f08947 */ /* 0x004fea000383ffff */
[----:B------:R-:W-:Y:S05]  /*92c0*/  BRA `(.L_x_175) ;  /* 0xffffff9800d47947 */ /* 0x000fea000383ffff */
.L_x_51:
[----:B------:R-:W-:-:S07]  /*92d0*/  MOV R0, UR5 ;  /* 0x0000000500007c02 */ /* 0x000fce0008000f00 */
.L_x_176:
[----:B-1----:R1:W2:Y:S02]  /*92e0*/  SYNCS.PHASECHK.TRANS64.TRYWAIT P0, [R0+URZ], R3 ;  /* 0x00000003000075a7 */ /* 0x0022a400080011ff */
[----:B--2---:R-:W-:Y:S05]  /*92f0*/  @!P0 NANOSLEEP.SYNCS 0x989680 ;  /* 0x009896800000895d */ /* 0x004fea0003900000 */
[----:B------:R-:W2:Y:S02]  /*9300*/  @!P0 SYNCS.PHASECHK.TRANS64 P0, [R0+URZ], R3 ;  /* 0x00000003000085a7 */ /* 0x000ea400080010ff */
[----:B--2---:R-:W-:Y:S05]  /*9310*/  @!P0 BRA `(.L_x_176) ;  /* 0xfffffffc00f08947 */ /* 0x004fea000383ffff */
[----:B------:R-:W-:Y:S05]  /*9320*/  BRA `(.L_x_177) ;  /* 0xffffff9800e07947 */ /* 0x000fea000383ffff */
.L_x_52:
[----:B------:R-:W-:-:S07]  /*9330*/  MOV R0, UR5 ;  /* 0x0000000500007c02 */ /* 0x000fce0008000f00 */
.L_x_178:
[----:B-1----:R1:W2:Y:S02]  /*9340*/  SYNCS.PHASECHK.TRANS64.TRYWAIT P0, [R0+URZ], R3 ;  /* 0x00000003000075a7 */ /* 0x0022a400080011ff */
[----:B--2---:R-:W-:Y:S05]  /*9350*/  @!P0 NANOSLEEP.SYNCS 0x989680 ;  /* 0x009896800000895d */ /* 0x004fea0003900000 */
[----:B------:R-:W2:Y:S02]  /*9360*/  @!P0 SYNCS.PHASECHK.TRANS64 P0, [R0+URZ], R3 ;  /* 0x00000003000085a7 */ /* 0x000ea400080010ff */
[----:B--2---:R-:W-:Y:S05]  /*9370*/  @!P0 BRA `(.L_x_178) ;  /* 0xfffffffc00f08947 */ /* 0x004fea000383ffff */
[----:B------:R-:W-:Y:S05]  /*9380*/  BRA `(.L_x_179) ;  /* 0xffffff9800ec7947 */ /* 0x000fea000383ffff */
.L_x_53:
[----:B------:R-:W-:-:S07]  /*9390*/  MOV R0, UR5 ;  /* 0x0000000500007c02 */ /* 0x000fce0008000f00 */
.L_x_180:
[----:B-1----:R1:W2:Y:S02]  /*93a0*/  SYNCS.PHASECHK.TRANS64.TRYWAIT P0, [R0+URZ], R3 ;  /* 0x00000003000075a7 */ /* 0x0022a400080011ff */
[----:B--2---:R-:W-:Y:S05]  /*93b0*/  @!P0 NANOSLEEP.SYNCS 0x989680 ;  /* 0x009896800000895d */ /* 0x004fea0003900000 */
[----:B------:R-:W2:Y:S02]  /*93c0*/  @!P0 SYNCS.PHASECHK.TRANS64 P0, [R0+URZ], R3 ;  /* 0x00000003000085a7 */ /* 0x000ea400080010ff */
[----:B--2---:R-:W-:Y:S05]  /*93d0*/  @!P0 BRA `(.L_x_180) ;  /* 0xfffffffc00f08947 */ /* 0x004fea000383ffff */
[----:B------:R-:W-:Y:S05]  /*93e0*/  BRA `(.L_x_181) ;  /* 0xffffff9800f87947 */ /* 0x000fea000383ffff */
.L_x_54:
[----:B------:R-:W-:-:S07]  /*93f0*/  MOV R0, UR5 ;  /* 0x0000000500007c02 */ /* 0x000fce0008000f00 */
.L_x_182:
[----:B-1----:R1:W2:Y:S02]  /*9400*/  SYNCS.PHASECHK.TRANS64.TRYWAIT P0, [R0+URZ], R3 ;  /* 0x00000003000075a7 */ /* 0x0022a400080011ff */
[----:B--2---:R-:W-:Y:S05]  /*9410*/  @!P0 NANOSLEEP.SYNCS 0x989680 ;  /* 0x009896800000895d */ /* 0x004fea0003900000 */
[----:B------:R-:W2:Y:S02]  /*9420*/  @!P0 SYNCS.PHASECHK.TRANS64 P0, [R0+URZ], R3 ;  /* 0x00000003000085a7 */ /* 0x000ea400080010ff */
[----:B--2---:R-:W-:Y:S05]  /*9430*/  @!P0 BRA `(.L_x_182) ;  /* 0xfffffffc00f08947 */ /* 0x004fea000383ffff */
[----:B------:R-:W-:Y:S05]  /*9440*/  BRA `(.L_x_183) ;  /* 0xffffff9c00047947 */ /* 0x000fea000383ffff */
.L_x_57:
[----:B--2---:R2:W3:Y:S02]  /*9450*/  SYNCS.PHASECHK.TRANS64.TRYWAIT P0, [R2+URZ+0x170], R4 ;  /* 0x00017004020075a7 */ /* 0x0044e400080011ff */
[----:B---3--:R-:W-:Y:S05]  /*9460*/  @!P0 NANOSLEEP.SYNCS 0x989680 ;  /* 0x009896800000895d */ /* 0x008fea0003900000 */
[----:B------:R-:W3:Y:S02]  /*9470*/  @!P0 SYNCS.PHASECHK.TRANS64 P0, [R2+URZ+0x170], R4 ;  /* 0x00017004020085a7 */ /* 0x000ee400080010ff */
[----:B---3--:R-:W-:Y:S05]  /*9480*/  @!P0 BRA `(.L_x_57) ;  /* 0xfffffffc00f08947 */ /* 0x008fea000383ffff */
[----:B------:R-:W-:Y:S05]  /*9490*/  BRA `(.L_x_184) ;  /* 0xffffff9c00607947 */ /* 0x000fea000383ffff */
.L_x_58:
[----:B------:R-:W-:-:S07]  /*94a0*/  MOV R2, UR4 ;  /* 0x0000000400027c02 */ /* 0x000fce0008000f00 */
.L_x_185:
[----:B--2---:R2:W3:Y:S02]  /*94b0*/  SYNCS.PHASECHK.TRANS64.TRYWAIT P0, [R2+URZ+0x120], R5 ;  /* 0x00012005020075a7 */ /* 0x0044e400080011ff */
[----:B---3--:R-:W-:Y:S05]  /*94c0*/  @!P0 NANOSLEEP.SYNCS 0x989680 ;  /* 0x009896800000895d */ /* 0x008fea0003900000 */
[----:B------:R-:W3:Y:S02]  /*94d0*/  @!P0 SYNCS.PHASECHK.TRANS64 P0, [R2+URZ+0x120], R5 ;  /* 0x00012005020085a7 */ /* 0x000ee400080010ff */
[----:B---3--:R-:W-:Y:S05]  /*94e0*/  @!P0 BRA `(.L_x_185) ;  /* 0xfffffffc00f08947 */ /* 0x008fea000383ffff */
[----:B------:R-:W-:Y:S05]  /*94f0*/  BRA `(.L_x_186) ;  /* 0xffffff9c00707947 */ /* 0x000fea000383ffff */
.L_x_59:
[----:B--2---:R2:W3:Y:S02]  /*9500*/  SYNCS.PHASECHK.TRANS64.TRYWAIT P1, [R2+URZ+0x110], R4 ;  /* 0x00011004020075a7 */ /* 0x0044e400080211ff */
[----:B---3--:R-:W-:Y:S05]  /*9510*/  @!P1 NANOSLEEP.SYNCS 0x989680 ;  /* 0x009896800000995d */ /* 0x008fea0003900000 */
[----:B------:R-:W3:Y:S02]  /*9520*/  @!P1 SYNCS.PHASECHK.TRANS64 P1, [R2+URZ+0x110], R4 ;  /* 0x00011004020095a7 */ /* 0x000ee400080210ff */
[----:B---3--:R-:W-:Y:S05]  /*9530*/  @!P1 BRA `(.L_x_59) ;  /* 0xfffffffc00f09947 */ /* 0x008fea000383ffff */
[----:B------:R-:W-:Y:S05]  /*9540*/  BRA `(.L_x_187) ;  /* 0xffffff9c00a07947 */ /* 0x000fea000383ffff */
.L_x_62:
[----:B------:R-:W-:-:S07]  /*9550*/  MOV R0, UR4 ;  /* 0x0000000400007c02 */ /* 0x000fce0008000f00 */
.L_x_188:
[----:B--2---:R2:W3:Y:S02]  /*9560*/  SYNCS.PHASECHK.TRANS64.TRYWAIT P0, [R0+URZ+0x120], R2 ;  /* 0x00012002000075a7 */ /* 0x0044e400080011ff */
[----:B---3--:R-:W-:Y:S05]  /*9570*/  @!P0 NANOSLEEP.SYNCS 0x989680 ;  /* 0x009896800000895d */ /* 0x008fea0003900000 */
[----:B------:R-:W3:Y:S02]  /*9580*/  @!P0 SYNCS.PHASECHK.TRANS64 P0, [R0+URZ+0x120], R2 ;  /* 0x00012002000085a7 */ /* 0x000ee400080010ff */
[----:B---3--:R-:W-:Y:S05]  /*9590*/  @!P0 BRA `(.L_x_188) ;  /* 0xfffffffc00f08947 */ /* 0x008fea000383ffff */
[----:B------:R-:W-:Y:S05]  /*95a0*/  BRA `(.L_x_61) ;  /* 0xffffff9c00f47947 */ /* 0x000fea000383ffff */
.L_x_71:
[----:B--2---:R-:W-:-:S04]  /*95b0*/  MOV R5, UR5 ;  /* 0x0000000500057c02 */ /* 0x004fc80008000f00 */
[----:B------:R2:W3:Y:S03]  /*95c0*/  SYNCS.PHASECHK.TRANS64.TRYWAIT P0, [R5+URZ+0x8], R6 ;  /* 0x00000806050075a7 */ /* 0x0004e600080011ff */
[----:B---3--:R-:W-:Y:S05]  /*95d0*/  @!P0 NANOSLEEP.SYNCS 0x989680 ;  /* 0x009896800000895d */ /* 0x008fea0003900000 */
[----:B------:R-:W3:Y:S02]  /*95e0*/  @!P0 SYNCS.PHASECHK.TRANS64 P0, [R5+URZ+0x8], R6 ;  /* 0x00000806050085a7 */ /* 0x000ee400080010ff */
[----:B---3--:R-:W-:Y:S05]  /*95f0*/  @!P0 BRA `(.L_x_71) ;  /* 0xfffffffc00ec8947 */ /* 0x008fea000383ffff */
[----:B------:R-:W-:Y:S05]  /*9600*/  BRA `(.L_x_70) ;  /* 0xffffffa000a87947 */ /* 0x000fea000383ffff */
.L_x_73:
[----:B------:R-:W-:Y:S01]  /*9610*/  BSSY B0, `(.L_x_189) ;  /* 0x0000006000007945 */ /* 0x000fe20003800000 */
[----:B------:R-:W-:-:S07]  /*9620*/  MOV R15, 0xffffffff ;  /* 0xffffffff000f7802 */ /* 0x000fce0000000f00 */
[----:B-12--5:R-:W-:Y:S05]  /*9630*/  WARPSYNC.COLLECTIVE R15, `(.L_x_190) ;  /* 0x000000000f0c7348 */ /* 0x026fea0003c00000 */
[----:B------:R-:W-:Y:S02]  /*9640*/  ELECT P6, UR79, PT ;  /* 0x00000000004f782f */ /* 0x000fe400038c0000 */
[----:B------:R-:W-:Y:S01]  /*9650*/  MOV R14, UR79 ;  /* 0x0000004f000e7c02 */ /* 0x000fe20008000f00 */
[----:B-12--5:R-:W-:Y:S10]  /*9660*/  ENDCOLLECTIVE ;  /* 0x000000000000791b */ /* 0x026ff40003800000 */
.L_x_190:
[----:B------:R-:W-:Y:S05]  /*9670*/  BSYNC B0 ;  /* 0x0000000000007941 */ /* 0x000fea0003800000 */
.L_x_189:
[----:B------:R-:W-:Y:S01]  /*9680*/  PLOP3.LUT P0, PT, P6, PT, PT, 0x80, 0x8 ;  /* 0x000000000008781c */ /* 0x000fe2000370f070 */
[----:B------:R-:W-:-:S12]  /*9690*/  BRA `(.L_x_191) ;  /* 0xffffffa000d47947 */ /* 0x000fd8000383ffff */
.L_x_75:
[----:B--2---:R-:W-:-:S04]  /*96a0*/  MOV R0, UR5 ;  /* 0x0000000500007c02 */ /* 0x004fc80008000f00 */
[----:B------:R2:W3:Y:S03]  /*96b0*/  SYNCS.PHASECHK.TRANS64.TRYWAIT P0, [R0+URZ+0x8], R4 ;  /* 0x00000804000075a7 */ /* 0x0004e600080011ff */
[----:B---3--:R-:W-:Y:S05]  /*96c0*/  @!P0 NANOSLEEP.SYNCS 0x989680 ;  /* 0x009896800000895d */ /* 0x008fea0003900000 */
[----:B------:R-:W3:Y:S02]  /*96d0*/  @!P0 SYNCS.PHASECHK.TRANS64 P0, [R0+URZ+0x8], R4 ;  /* 0x00000804000085a7 */ /* 0x000ee400080010ff */
[----:B---3--:R-:W-:Y:S05]  /*96e0*/  @!P0 BRA `(.L_x_75) ;  /* 0xfffffffc00ec8947 */ /* 0x008fea000383ffff */
[----:B------:R-:W-:Y:S05]  /*96f0*/  BRA `(.L_x_74) ;  /* 0xffffffa000d87947 */ /* 0x000fea000383ffff */
.L_x_76:
[----:B-1----:R1:W2:Y:S02]  /*9700*/  SYNCS.PHASECHK.TRANS64.TRYWAIT P0, [R0+URZ+0x110], R4 ;  /* 0x00011004000075a7 */ /* 0x0022a400080011ff */
[----:B--2---:R-:W-:Y:S05]  /*9710*/  @!P0 NANOSLEEP.SYNCS 0x989680 ;  /* 0x009896800000895d */ /* 0x004fea0003900000 */
[----:B------:R-:W2:Y:S02]  /*9720*/  @!P0 SYNCS.PHASECHK.TRANS64 P0, [R0+URZ+0x110], R4 ;  /* 0x00011004000085a7 */ /* 0x000ea400080010ff */
[----:B--2---:R-:W-:Y:S05]  /*9730*/  @!P0 BRA `(.L_x_76) ;  /* 0xfffffffc00f08947 */ /* 0x004fea000383ffff */
[----:B------:R-:W-:Y:S05]  /*9740*/  BRA `(.L_x_192) ;  /* 0xffffffa400c47947 */ /* 0x000fea000383ffff */
.L_x_78:
[----:B------:R-:W-:-:S07]  /*9750*/  MOV R0, UR31 ;  /* 0x0000001f00007c02 */ /* 0x000fce0008000f00 */
.L_x_193:
[----:B-1----:R1:W2:Y:S02]  /*9760*/  SYNCS.PHASECHK.TRANS64.TRYWAIT P0, [R0+URZ+0x150], R4 ;  /* 0x00015004000075a7 */ /* 0x0022a400080011ff */
[----:B--2---:R-:W-:Y:S05]  /*9770*/  @!P0 NANOSLEEP.SYNCS 0x989680 ;  /* 0x009896800000895d */ /* 0x004fea0003900000 */
[----:B------:R-:W2:Y:S02]  /*9780*/  @!P0 SYNCS.PHASECHK.TRANS64 P0, [R0+URZ+0x150], R4 ;  /* 0x00015004000085a7 */ /* 0x000ea400080010ff */
[----:B--2---:R-:W-:Y:S05]  /*9790*/  @!P0 BRA `(.L_x_193) ;  /* 0xfffffffc00f08947 */ /* 0x004fea000383ffff */
[----:B------:R-:W-:Y:S05]  /*97a0*/  BRA `(.L_x_194) ;  /* 0xffffffa800107947 */ /* 0x000fea000383ffff */
.L_x_81:
[----:B------:R-:W-:Y:S07]  /*97b0*/  MOV R0, UR5 ;  /* 0x0000000500007c02 */ /* 0x000fee0008000f00 */
.L_x_195:
[----:B-1----:R1:W2:Y:S02]  /*97c0*/  SYNCS.PHASECHK.TRANS64.TRYWAIT P0, [R0+URZ], R4 ;  /* 0x00000004000075a7 */ /* 0x0022a400080011ff */
[----:B--2---:R-:W-:Y:S05]  /*97d0*/  @!P0 NANOSLEEP.SYNCS 0x989680 ;  /* 0x009896800000895d */ /* 0x004fea0003900000 */
[----:B------:R-:W2:Y:S02]  /*97e0*/  @!P0 SYNCS.PHASECHK.TRANS64 P0, [R0+URZ], R4 ;  /* 0x00000004000085a7 */ /* 0x000ea400080010ff */
[----:B--2---:R-:W-:Y:S05]  /*97f0*/  @!P0 BRA `(.L_x_195) ;  /* 0xfffffffc00f08947 */ /* 0x004fea000383ffff */
[----:B------:R-:W-:Y:S05]  /*9800*/  BRA `(.L_x_80) ;  /* 0xffffffa800247947 */ /* 0x000fea000383ffff */
.L_x_85:
[----:B-1----:R-:W-:-:S07]  /*9810*/  MOV R0, UR4 ;  /* 0x0000000400007c02 */ /* 0x002fce0008000f00 */
.L_x_196:
[----:B-1----:R1:W2:Y:S02]  /*9820*/  SYNCS.PHASECHK.TRANS64.TRYWAIT P0, [R0+URZ], R2 ;  /* 0x00000002000075a7 */ /* 0x0022a400080011ff */
[----:B--2---:R-:W-:Y:S05]  /*9830*/  @!P0 NANOSLEEP.SYNCS 0x989680 ;  /* 0x009896800000895d */ /* 0x004fea0003900000 */
[----:B------:R-:W2:Y:S02]  /*9840*/  @!P0 SYNCS.PHASECHK.TRANS64 P0, [R0+URZ], R2 ;  /* 0x00000002000085a7 */ /* 0x000ea400080010ff */
[----:B--2---:R-:W-:Y:S05]  /*9850*/  @!P0 BRA `(.L_x_196) ;  /* 0xfffffffc00f08947 */ /* 0x004fea000383ffff */
[----:B------:R-:W-:Y:S05]  /*9860*/  BRA `(.L_x_197) ;  /* 0xffffffac00187947 */ /* 0x000fea000383ffff */
.L_x_86:
[----:B------:R-:W-:-:S07]  /*9870*/  MOV R0, UR5 ;  /* 0x0000000500007c02 */ /* 0x000fce0008000f00 */
.L_x_198:
[----:B-1----:R1:W2:Y:S02]  /*9880*/  SYNCS.PHASECHK.TRANS64.TRYWAIT P0, [R0+URZ], R3 ;  /* 0x00000003000075a7 */ /* 0x0022a400080011ff */
[----:B--2---:R-:W-:Y:S05]  /*9890*/  @!P0 NANOSLEEP.SYNCS 0x989680 ;  /* 0x009896800000895d */ /* 0x004fea0003900000 */
[----:B------:R-:W2:Y:S02]  /*98a0*/  @!P0 SYNCS.PHASECHK.TRANS64 P0, [R0+URZ], R3 ;  /* 0x00000003000085a7 */ /* 0x000ea400080010ff */
[----:B--2---:R-:W-:Y:S05]  /*98b0*/  @!P0 BRA `(.L_x_198) ;  /* 0xfffffffc00f08947 */ /* 0x004fea000383ffff */
[----:B------:R-:W-:Y:S05]  /*98c0*/  BRA `(.L_x_199) ;  /* 0xffffffac00247947 */ /* 0x000fea000383ffff */
.L_x_87:
[----:B------:R-:W-:-:S07]  /*98d0*/  MOV R0, UR5 ;  /* 0x0000000500007c02 */ /* 0x000fce0008000f00 */
.L_x_200:
[----:B-1----:R1:W2:Y:S02]  /*98e0*/  SYNCS.PHASECHK.TRANS64.TRYWAIT P0, [R0+URZ], R3 ;  /* 0x00000003000075a7 */ /* 0x0022a400080011ff */
[----:B--2---:R-:W-:Y:S05]  /*98f0*/  @!P0 NANOSLEEP.SYNCS 0x989680 ;  /* 0x009896800000895d */ /* 0x004fea0003900000 */
[----:B------:R-:W2:Y:S02]  /*9900*/  @!P0 SYNCS.PHASECHK.TRANS64 P0, [R0+URZ], R3 ;  /* 0x00000003000085a7 */ /* 0x000ea400080010ff */
[----:B--2---:R-:W-:Y:S05]  /*9910*/  @!P0 BRA `(.L_x_200) ;  /* 0xfffffffc00f08947 */ /* 0x004fea000383ffff */
[----:B------:R-:W-:Y:S05]  /*9920*/  BRA `(.L_x_201) ;  /* 0xffffffac00307947 */ /* 0x000fea000383ffff */
.L_x_90:
[----:B------:R-:W-:-:S07]  /*9930*/  MOV R0, UR26 ;  /* 0x0000001a00007c02 */ /* 0x000fce0008000f00 */
.L_x_202:
[----:B-1----:R1:W2:Y:S02]  /*9940*/  SYNCS.PHASECHK.TRANS64.TRYWAIT P1, [R0+URZ+0x190], R2 ;  /* 0x00019002000075a7 */ /* 0x0022a400080211ff */
[----:B--2---:R-:W-:Y:S05]  /*9950*/  @!P1 NANOSLEEP.SYNCS 0x989680 ;  /* 0x009896800000995d */ /* 0x004fea0003900000 */
[----:B------:R-:W2:Y:S02]  /*9960*/  @!P1 SYNCS.PHASECHK.TRANS64 P1, [R0+URZ+0x190], R2 ;  /* 0x00019002000095a7 */ /* 0x000ea400080210ff */
[----:B--2---:R-:W-:Y:S05]  /*9970*/  @!P1 BRA `(.L_x_202) ;  /* 0xfffffffc00f09947 */ /* 0x004fea000383ffff */
[----:B------:R-:W-:Y:S05]  /*9980*/  BRA `(.L_x_203) ;  /* 0xffffffac007c7947 */ /* 0x000fea000383ffff */
.L_x_95:
[----:B---3--:R3:W4:Y:S02]  /*9990*/  SYNCS.PHASECHK.TRANS64.TRYWAIT P0, [R12+URZ+0x110], R0 ;  /* 0x000110000c0075a7 */ /* 0x00872400080011ff */
[----:B----4-:R-:W-:Y:S05]  /*99a0*/  @!P0 NANOSLEEP.SYNCS 0x989680 ;  /* 0x009896800000895d */ /* 0x010fea0003900000 */
[----:B------:R-:W4:Y:S02]  /*99b0*/  @!P0 SYNCS.PHASECHK.TRANS64 P0, [R12+URZ+0x110], R0 ;  /* 0x000110000c0085a7 */ /* 0x000f2400080010ff */
[----:B----4-:R-:W-:Y:S05]  /*99c0*/  @!P0 BRA `(.L_x_95) ;  /* 0xfffffffc00f08947 */ /* 0x010fea000383ffff */
[----:B------:R-:W-:Y:S05]  /*99d0*/  BRA `(.L_x_204) ;  /* 0xffffffb000a47947 */ /* 0x000fea000383ffff */
.L_x_98:
[----:B-1----:R-:W-:Y:S07]  /*99e0*/  MOV R0, UR21 ;  /* 0x0000001500007c02 */ /* 0x002fee0008000f00 */
.L_x_205:
[----:B-1----:R1:W3:Y:S02]  /*99f0*/  SYNCS.PHASECHK.TRANS64.TRYWAIT P2, [R0+URZ+0x108], R6 ;  /* 0x00010806000075a7 */ /* 0x0022e400080411ff */
[----:B---3--:R-:W-:Y:S05]  /*9a00*/  @!P2 NANOSLEEP.SYNCS 0x989680 ;  /* 0x009896800000a95d */ /* 0x008fea0003900000 */
[----:B------:R-:W3:Y:S02]  /*9a10*/  @!P2 SYNCS.PHASECHK.TRANS64 P2, [R0+URZ+0x108], R6 ;  /* 0x000108060000a5a7 */ /* 0x000ee400080410ff */
[----:B---3--:R-:W-:Y:S05]  /*9a20*/  @!P2 BRA `(.L_x_205) ;  /* 0xfffffffc00f0a947 */ /* 0x008fea000383ffff */
[----:B------:R-:W-:Y:S05]  /*9a30*/  BRA `(.L_x_97) ;  /* 0xffffffb8000c7947 */ /* 0x000fea000383ffff */
.L_x_101:
[----:B------:R-:W-:Y:S07]  /*9a40*/  MOV R0, UR21 ;  /* 0x0000001500007c02 */ /* 0x000fee0008000f00 */
.L_x_206:
[----:B-1----:R1:W3:Y:S02]  /*9a50*/  SYNCS.PHASECHK.TRANS64.TRYWAIT P0, [R0+URZ+0xe0], R9 ;  /* 0x0000e009000075a7 */ /* 0x0022e400080011ff */
[----:B---3--:R-:W-:Y:S05]  /*9a60*/  @!P0 NANOSLEEP.SYNCS 0x989680 ;  /* 0x009896800000895d */ /* 0x008fea0003900000 */
[----:B------:R-:W3:Y:S02]  /*9a70*/  @!P0 SYNCS.PHASECHK.TRANS64 P0, [R0+URZ+0xe0], R9 ;  /* 0x0000e009000085a7 */ /* 0x000ee400080010ff */
[----:B---3--:R-:W-:Y:S05]  /*9a80*/  @!P0 BRA `(.L_x_206) ;  /* 0xfffffffc00f08947 */ /* 0x008fea000383ffff */
[----:B------:R-:W-:Y:S05]  /*9a90*/  BRA `(.L_x_207) ;  /* 0xffffffb800687947 */ /* 0x000fea000383ffff */
.L_x_102:
[----:B------:R-:W-:Y:S07]  /*9aa0*/  MOV R0, UR21 ;  /* 0x0000001500007c02 */ /* 0x000fee0008000f00 */
.L_x_208:
[----:B-1----:R1:W3:Y:S02]  /*9ab0*/  SYNCS.PHASECHK.TRANS64.TRYWAIT P0, [R0+URZ+0xe8], R9 ;  /* 0x0000e809000075a7 */ /* 0x0022e400080011ff */
[----:B---3--:R-:W-:Y:S05]  /*9ac0*/  @!P0 NANOSLEEP.SYNCS 0x989680 ;  /* 0x009896800000895d */ /* 0x008fea0003900000 */
[----:B------:R-:W3:Y:S02]  /*9ad0*/  @!P0 SYNCS.PHASECHK.TRANS64 P0, [R0+URZ+0xe8], R9 ;  /* 0x0000e809000085a7 */ /* 0x000ee400080010ff */
[----:B---3--:R-:W-:Y:S05]  /*9ae0*/  @!P0 BRA `(.L_x_208) ;  /* 0xfffffffc00f08947 */ /* 0x008fea000383ffff */
[----:B------:R-:W-:Y:S05]  /*9af0*/  BRA `(.L_x_209) ;  /* 0xffffffb800c47947 */ /* 0x000fea000383ffff */
.L_x_103:
[----:B------:R-:W-:Y:S07]  /*9b00*/  MOV R0, UR21 ;  /* 0x0000001500007c02 */ /* 0x000fee0008000f00 */
.L_x_210:
[----:B-1----:R1:W3:Y:S02]  /*9b10*/  SYNCS.PHASECHK.TRANS64.TRYWAIT P0, [R0+URZ+0xf0], R9 ;  /* 0x0000f009000075a7 */ /* 0x0022e400080011ff */
[----:B---3--:R-:W-:Y:S05]  /*9b20*/  @!P0 NANOSLEEP.SYNCS 0x989680 ;  /* 0x009896800000895d */ /* 0x008fea0003900000 */
[----:B------:R-:W3:Y:S02]  /*9b30*/  @!P0 SYNCS.PHASECHK.TRANS64 P0, [R0+URZ+0xf0], R9 ;  /* 0x0000f009000085a7 */ /* 0x000ee400080010ff */
[----:B---3--:R-:W-:Y:S05]  /*9b40*/  @!P0 BRA `(.L_x_210) ;  /* 0xfffffffc00f08947 */ /* 0x008fea000383ffff */
[----:B------:R-:W-:Y:S05]  /*9b50*/  BRA `(.L_x_211) ;  /* 0xffffffbc00207947 */ /* 0x000fea000383ffff */
.L_x_104:
[----:B------:R-:W-:Y:S07]  /*9b60*/  MOV R0, UR21 ;  /* 0x0000001500007c02 */ /* 0x000fee0008000f00 */
.L_x_212:
[----:B-1----:R1:W3:Y:S02]  /*9b70*/  SYNCS.PHASECHK.TRANS64.TRYWAIT P0, [R0+URZ+0xf8], R9 ;  /* 0x0000f809000075a7 */ /* 0x0022e400080011ff */
[----:B---3--:R-:W-:Y:S05]  /*9b80*/  @!P0 NANOSLEEP.SYNCS 0x989680 ;  /* 0x009896800000895d */ /* 0x008fea0003900000 */
[----:B------:R-:W3:Y:S02]  /*9b90*/  @!P0 SYNCS.PHASECHK.TRANS64 P0, [R0+URZ+0xf8], R9 ;  /* 0x0000f809000085a7 */ /* 0x000ee400080010ff */
[----:B---3--:R-:W-:Y:S05]  /*9ba0*/  @!P0 BRA `(.L_x_212) ;  /* 0xfffffffc00f08947 */ /* 0x008fea000383ffff */
[----:B------:R-:W-:Y:S05]  /*9bb0*/  BRA `(.L_x_213) ;  /* 0xffffffbc007c7947 */ /* 0x000fea000383ffff */
.L_x_106:
[----:B------:R-:W-:-:S07]  /*9bc0*/  MOV R0, UR21 ;  /* 0x0000001500007c02 */ /* 0x000fce0008000f00 */
.L_x_214:
[----:B-1----:R1:W4:Y:S02]  /*9bd0*/  SYNCS.PHASECHK.TRANS64.TRYWAIT P0, [R0+URZ+0xe0], R2 ;  /* 0x0000e002000075a7 */ /* 0x00232400080011ff */
[----:B----4-:R-:W-:Y:S05]  /*9be0*/  @!P0 NANOSLEEP.SYNCS 0x989680 ;  /* 0x009896800000895d */ /* 0x010fea0003900000 */
[----:B------:R-:W4:Y:S02]  /*9bf0*/  @!P0 SYNCS.PHASECHK.TRANS64 P0, [R0+URZ+0xe0], R2 ;  /* 0x0000e002000085a7 */ /* 0x000f2400080010ff */
[----:B----4-:R-:W-:Y:S05]  /*9c00*/  @!P0 BRA `(.L_x_214) ;  /* 0xfffffffc00f08947 */ /* 0x010fea000383ffff */
[----:B------:R-:W-:Y:S05]  /*9c10*/  BRA `(.L_x_215) ;  /* 0xffffffc000087947 */ /* 0x000fea000383ffff */
.L_x_107:
[----:B-1----:R-:W-:-:S07]  /*9c20*/  MOV R0, UR21 ;  /* 0x0000001500007c02 */ /* 0x002fce0008000f00 */
.L_x_216:
[----:B-1----:R1:W4:Y:S02]  /*9c30*/  SYNCS.PHASECHK.TRANS64.TRYWAIT P0, [R0+URZ+0xe8], R2 ;  /* 0x0000e802000075a7 */ /* 0x00232400080011ff */
[----:B----4-:R-:W-:Y:S05]  /*9c40*/  @!P0 NANOSLEEP.SYNCS 0x989680 ;  /* 0x009896800000895d */ /* 0x010fea0003900000 */
[----:B------:R-:W4:Y:S02]  /*9c50*/  @!P0 SYNCS.PHASECHK.TRANS64 P0, [R0+URZ+0xe8], R2 ;  /* 0x0000e802000085a7 */ /* 0x000f2400080010ff */
[----:B----4-:R-:W-:Y:S05]  /*9c60*/  @!P0 BRA `(.L_x_216) ;  /* 0xfffffffc00f08947 */ /* 0x010fea000383ffff */
[----:B------:R-:W-:Y:S05]  /*9c70*/  BRA `(.L_x_217) ;  /* 0xffffffbc00f87947 */ /* 0x000fea000383ffff */
.L_x_108:
[----:B-1----:R-:W-:-:S07]  /*9c80*/  MOV R0, UR21 ;  /* 0x0000001500007c02 */ /* 0x002fce0008000f00 */
.L_x_218:
[----:B-1----:R1:W4:Y:S02]  /*9c90*/  SYNCS.PHASECHK.TRANS64.TRYWAIT P0, [R0+URZ+0xf0], R2 ;  /* 0x0000f002000075a7 */ /* 0x00232400080011ff */
[----:B----4-:R-:W-:Y:S05]  /*9ca0*/  @!P0 NANOSLEEP.SYNCS 0x989680 ;  /* 0x009896800000895d */ /* 0x010fea0003900000 */
[----:B------:R-:W4:Y:S02]  /*9cb0*/  @!P0 SYNCS.PHASECHK.TRANS64 P0, [R0+URZ+0xf0], R2 ;  /* 0x0000f002000085a7 */ /* 0x000f2400080010ff */
[----:B----4-:R-:W-:Y:S05]  /*9cc0*/  @!P0 BRA `(.L_x_218) ;  /* 0xfffffffc00f08947 */ /* 0x010fea000383ffff */
[----:B------:R-:W-:Y:S05]  /*9cd0*/  BRA `(.L_x_219) ;  /* 0xffffffbc00e87947 */ /* 0x000fea000383ffff */
.L_x_110:
[----:B--2---:R2:W4:Y:S02]  /*9ce0*/  SYNCS.PHASECHK.TRANS64.TRYWAIT P0, [R3+URZ+0x110], R0 ;  /* 0x00011000030075a7 */ /* 0x00452400080011ff */
[----:B----4-:R-:W-:Y:S05]  /*9cf0*/  @!P0 NANOSLEEP.SYNCS 0x989680 ;  /* 0x009896800000895d */ /* 0x010fea0003900000 */
[----:B------:R-:W4:Y:S02]  /*9d00*/  @!P0 SYNCS.PHASECHK.TRANS64 P0, [R3+URZ+0x110], R0 ;  /* 0x00011000030085a7 */ /* 0x000f2400080010ff */
[----:B----4-:R-:W-:Y:S05]  /*9d10*/  @!P0 BRA `(.L_x_110) ;  /* 0xfffffffc00f08947 */ /* 0x010fea000383ffff */
[----:B------:R-:W-:Y:S05]  /*9d20*/  BRA `(.L_x_220) ;  /* 0xffffffc000b87947 */ /* 0x000fea000383ffff */
.L_x_121:
[----:B-1----:R-:W-:Y:S04]  /*9d30*/  MOV R2, UR43 ;  /* 0x0000002b00027c02 */ /* 0x002fe80008000f00 */
[----:B------:R1:W2:Y:S03]  /*9d40*/  SYNCS.PHASECHK.TRANS64.TRYWAIT P0, [R2+URZ+0xc0], R3 ;  /* 0x0000c003020075a7 */ /* 0x0002a600080011ff */
[----:B--2---:R-:W-:Y:S05]  /*9d50*/  @!P0 NANOSLEEP.SYNCS 0x989680 ;  /* 0x009896800000895d */ /* 0x004fea0003900000 */
[----:B------:R-:W2:Y:S02]  /*9d60*/  @!P0 SYNCS.PHASECHK.TRANS64 P0, [R2+URZ+0xc0], R3 ;  /* 0x0000c003020085a7 */ /* 0x000ea400080010ff */
[----:B--2---:R-:W-:Y:S05]  /*9d70*/  @!P0 BRA `(.L_x_121) ;  /* 0xfffffffc00ec8947 */ /* 0x004fea000383ffff */
[----:B------:R-:W-:Y:S05]  /*9d80*/  BRA `(.L_x_120) ;  /* 0xffffffd0000c7947 */ /* 0x000fea000383ffff */
.L_x_123:
[----:B-1----:R1:W3:Y:S02]  /*9d90*/  SYNCS.PHASECHK.TRANS64.TRYWAIT P1, [R71+URZ+0x130], R0 ;  /* 0x00013000470075a7 */ /* 0x0022e400080211ff */
[----:B---3--:R-:W-:Y:S05]  /*9da0*/  @!P1 NANOSLEEP.SYNCS 0x989680 ;  /* 0x009896800000995d */ /* 0x008fea0003900000 */
[----:B------:R-:W3:Y:S02]  /*9db0*/  @!P1 SYNCS.PHASECHK.TRANS64 P1, [R71+URZ+0x130], R0 ;  /* 0x00013000470095a7 */ /* 0x000ee400080210ff */
[----:B---3--:R-:W-:Y:S05]  /*9dc0*/  @!P1 BRA `(.L_x_123) ;  /* 0xfffffffc00f09947 */ /* 0x008fea000383ffff */
[----:B------:R-:W-:Y:S05]  /*9dd0*/  BRA `(.L_x_122) ;  /* 0xffffffd000347947 */ /* 0x000fea000383ffff */
.L_x_132:
[----:B-1----:R1:W3:Y:S02]  /*9de0*/  SYNCS.PHASECHK.TRANS64.TRYWAIT P0, [R2+URZ+0xc0], R0 ;  /* 0x0000c000020075a7 */ /* 0x0022e400080011ff */
[----:B---3--:R-:W-:Y:S05]  /*9df0*/  @!P0 NANOSLEEP.SYNCS 0x989680 ;  /* 0x009896800000895d */ /* 0x008fea0003900000 */
[----:B------:R-:W3:Y:S02]  /*9e00*/  @!P0 SYNCS.PHASECHK.TRANS64 P0, [R2+URZ+0xc0], R0 ;  /* 0x0000c000020085a7 */ /* 0x000ee400080010ff */
[----:B---3--:R-:W-:Y:S05]  /*9e10*/  @!P0 BRA `(.L_x_132) ;  /* 0xfffffffc00f08947 */ /* 0x008fea000383ffff */
[----:B------:R-:W-:Y:S05]  /*9e20*/  BRA `(.L_x_131) ;  /* 0xffffffd400e47947 */ /* 0x000fea000383ffff */
.L_x_140:
[----:B-1----:R1:W3:Y:S02]  /*9e30*/  SYNCS.PHASECHK.TRANS64.TRYWAIT P0, [R0+URZ+0xc0], R6 ;  /* 0x0000c006000075a7 */ /* 0x0022e400080011ff */
[----:B---3--:R-:W-:Y:S05]  /*9e40*/  @!P0 NANOSLEEP.SYNCS 0x989680 ;  /* 0x009896800000895d */ /* 0x008fea0003900000 */
[----:B------:R-:W3:Y:S02]  /*9e50*/  @!P0 SYNCS.PHASECHK.TRANS64 P0, [R0+URZ+0xc0], R6 ;  /* 0x0000c006000085a7 */ /* 0x000ee400080010ff */
[----:B---3--:R-:W-:Y:S05]  /*9e60*/  @!P0 BRA `(.L_x_140) ;  /* 0xfffffffc00f08947 */ /* 0x008fea000383ffff */
[----:B------:R-:W-:Y:S05]  /*9e70*/  BRA `(.L_x_139) ;  /* 0xffffffdc00bc7947 */ /* 0x000fea000383ffff */
.L_x_148:
[----:B-1----:R1:W3:Y:S02]  /*9e80*/  SYNCS.PHASECHK.TRANS64.TRYWAIT P0, [R0+URZ+0xc0], R5 ;  /* 0x0000c005000075a7 */ /* 0x0022e400080011ff */
[----:B---3--:R-:W-:Y:S05]  /*9e90*/  @!P0 NANOSLEEP.SYNCS 0x989680 ;  /* 0x009896800000895d */ /* 0x008fea0003900000 */
[----:B------:R-:W3:Y:S02]  /*9ea0*/  @!P0 SYNCS.PHASECHK.TRANS64 P0, [R0+URZ+0xc0], R5 ;  /* 0x0000c005000085a7 */ /* 0x000ee400080010ff */
[----:B---3--:R-:W-:Y:S05]  /*9eb0*/  @!P0 BRA `(.L_x_148) ;  /* 0xfffffffc00f08947 */ /* 0x008fea000383ffff */
[----:B------:R-:W-:Y:S05]  /*9ec0*/  BRA `(.L_x_147) ;  /* 0xffffffe400947947 */ /* 0x000fea000383ffff */
        .weak           $__internal_0_$__cuda_sm10x_tcgen05_guardrail_trap_col_being_dealloced_not_returned_by_alloc
        .type           $__internal_0_$__cuda_sm10x_tcgen05_guardrail_trap_col_being_dealloced_not_returned_by_alloc,@function
        .size           $__internal_0_$__cuda_sm10x_tcgen05_guardrail_trap_col_being_dealloced_not_returned_by_alloc,($__internal_1_$__cuda_sm10x_tcgen05_guardrail_trap_phase_invalid_during_alloc - $__internal_0_$__cuda_sm10x_tcgen05_guardrail_trap_col_being_dealloced_not_returned_by_alloc)
$__internal_0_$__cuda_sm10x_tcgen05_guardrail_trap_col_being_dealloced_not_returned_by_alloc:
[----:B------:R-:W-:Y:S05]  /*9ed0*/  BPT.TRAP 0x1 ;  /* 0x000000040000795c */ /* 0x000fea0000300000 */
[----:B------:R-:W-:-:S04]  /*9ee0*/  HFMA2 R3, -RZ, RZ, 0, 0 ;  /* 0x00000000ff037431 */ /* 0x000fc800000001ff */
[----:B------:R-:W-:Y:S05]  /*9ef0*/  RET.REL.NODEC R2 `(_ZN7cutlass13device_kernelINS_4gemm6kernel13GemmUniversalIN4cute5tupleIJiiiiEEENS1_10collective13CollectiveMmaINS1_35MainloopSm100TmaUmmaWarpSpecializedILi12ELi2ELi4ENS5_IJNS4_1CILi2EEENSA_ILi4EEENSA_ILi1EEEEEEEENS5_IJNSA_ILi128EEESG_NSA_ILi32EEEEEEfNS5_IJlSD_lEEEfSJ_NS4_8TiledMMAINS4_8MMA_AtomIJNS4_23SM100_MMA_TF32_2x1SM_SSINS_10tfloat32_tESN_fLi128ELi128ELNS4_4UMMA5MajorE0ELSP_0ELNSO_7ScaleInE0ELSQ_0EEEEEENS4_6LayoutINS5_IJSD_SD_SD_EEENS5_IJNSA_ILi0EEESV_SV_EEEEENS5_IJNS4_10UnderscoreESY_SY_EEEEENS4_28SM100_TMA_2SM_LOAD_MULTICASTENS4_14ComposedLayoutINS4_7SwizzleILi3ELi4ELi3EEENS4_18smem_ptr_flag_bitsILi32EEENST_INS5_IJNSA_ILi8EEESH_EEENS5_IJSH_SD_EEEEEEEvNS4_8identityENS4_18SM100_TMA_2SM_LOADES1B_vS1C_EENS_8epilogue10collective18CollectiveEpilogueINS1F_23Sm100TmaWarpSpecializedILi4ELi2ELi16ELb1ELb0EEEJNS5_IJNSA_ILi64EEESG_SH_EEENS5_IJNST_IS1K_SD_EENST_INS5_IJNSA_ILi16EEESB_EEENS5_IJSD_S1K_EEEEEEEEfSJ_fSJ_NS1F_6fusion15FusionCallbacksIS1J_NS1S_17LinearCombinationIffffLNS_15FloatRoundStyleE2EEES1L_S1R_JEEENS4_5SM1004TMEM4LOAD26SM100_TMEM_LOAD_32dp32b16xENS4_13SM90_TMA_LOADENS12_INS13_ILi2ELi4ELi3EEES16_NST_INS5_IJS17_S1N_EEENS5_IJS1N_SD_EEEEEEENS4_39AutoVectorizingCopyWithAssumedAlignmentILi128EEENS4_14SM90_TMA_STOREES27_S29_S29_EEEvvEEEEvNT_6ParamsE) ;  /* 0xffffff6002407950 */ /* 0x000fea0003c3ffff */
        .weak           $__internal_1_$__cuda_sm10x_tcgen05_guardrail_trap_phase_invalid_during_alloc
        .type           $__internal_1_$__cuda_sm10x_tcgen05_guardrail_trap_phase_invalid_during_alloc,@function
        .size           $__internal_1_$__cuda_sm10x_tcgen05_guardrail_trap_phase_invalid_during_alloc,($__internal_2_$__cuda_sm10x_tcgen05_guardrail_trap_unallocated_columns_being_dealloced - $__internal_1_$__cuda_sm10x_tcgen05_guardrail_trap_phase_invalid_during_alloc)
$__internal_1_$__cuda_sm10x_tcgen05_guardrail_trap_phase_invalid_during_alloc:
[----:B------:R-:W-:Y:S05]  /*9f00*/  BPT.TRAP 0x1 ;  /* 0x000000040000795c */ /* 0x000fea0000300000 */
[----:B------:R-:W-:-:S04]  /*9f10*/  MOV R5, 0x0 ;  /* 0x0000000000057802 */ /* 0x000fc80000000f00 */
[----:B------:R-:W-:Y:S05]  /*9f20*/  RET.REL.NODEC R4 `(_ZN7cutlass13device_kernelINS_4gemm6kernel13GemmUniversalIN4cute5tupleIJiiiiEEENS1_10collective13CollectiveMmaINS1_35MainloopSm100TmaUmmaWarpSpecializedILi12ELi2ELi4ENS5_IJNS4_1CILi2EEENSA_ILi4EEENSA_ILi1EEEEEEEENS5_IJNSA_ILi128EEESG_NSA_ILi32EEEEEEfNS5_IJlSD_lEEEfSJ_NS4_8TiledMMAINS4_8MMA_AtomIJNS4_23SM100_MMA_TF32_2x1SM_SSINS_10tfloat32_tESN_fLi128ELi128ELNS4_4UMMA5MajorE0ELSP_0ELNSO_7ScaleInE0ELSQ_0EEEEEENS4_6LayoutINS5_IJSD_SD_SD_EEENS5_IJNSA_ILi0EEESV_SV_EEEEENS5_IJNS4_10UnderscoreESY_SY_EEEEENS4_28SM100_TMA_2SM_LOAD_MULTICASTENS4_14ComposedLayoutINS4_7SwizzleILi3ELi4ELi3EEENS4_18smem_ptr_flag_bitsILi32EEENST_INS5_IJNSA_ILi8EEESH_EEENS5_IJSH_SD_EEEEEEEvNS4_8identityENS4_18SM100_TMA_2SM_LOADES1B_vS1C_EENS_8epilogue10collective18CollectiveEpilogueINS1F_23Sm100TmaWarpSpecializedILi4ELi2ELi16ELb1ELb0EEEJNS5_IJNSA_ILi64EEESG_SH_EEENS5_IJNST_IS1K_SD_EENST_INS5_IJNSA_ILi16EEESB_EEENS5_IJSD_S1K_EEEEEEEEfSJ_fSJ_NS1F_6fusion15FusionCallbacksIS1J_NS1S_17LinearCombinationIffffLNS_15FloatRoundStyleE2EEES1L_S1R_JEEENS4_5SM1004TMEM4LOAD26SM100_TMEM_LOAD_32dp32b16xENS4_13SM90_TMA_LOADENS12_INS13_ILi2ELi4ELi3EEES16_NST_INS5_IJS17_S1N_EEENS5_IJS1N_SD_EEEEEEENS4_39AutoVectorizingCopyWithAssumedAlignmentILi128EEENS4_14SM90_TMA_STOREES27_S29_S29_EEEvvEEEEvNT_6ParamsE) ;  /* 0xffffff6004347950 */ /* 0x000fea0003c3ffff */
        .weak           $__internal_2_$__cuda_sm10x_tcgen05_guardrail_trap_unallocated_columns_being_dealloced
        .type           $__internal_2_$__cuda_sm10x_tcgen05_guardrail_trap_unallocated_columns_being_dealloced,@function
        .size           $__internal_2_$__cuda_sm10x_tcgen05_guardrail_trap_unallocated_columns_being_dealloced,(.L_x_222 - $__internal_2_$__cuda_sm10x_tcgen05_guardrail_trap_unallocated_columns_being_dealloced)
$__internal_2_$__cuda_sm10x_tcgen05_guardrail_trap_unallocated_columns_being_dealloced:
[----:B------:R-:W-:Y:S05]  /*9f30*/  BPT.TRAP 0x1 ;  /* 0x000000040000795c */ /* 0x000fea0000300000 */
[----:B------:R-:W-:-:S04]  /*9f40*/  HFMA2 R3, -RZ, RZ, 0, 0 ;  /* 0x00000000ff037431 */ /* 0x000fc800000001ff */
[----:B------:R-:W-:Y:S05]  /*9f50*/  RET.REL.NODEC R2 `(_ZN7cutlass13device_kernelINS_4gemm6kernel13GemmUniversalIN4cute5tupleIJiiiiEEENS1_10collective13CollectiveMmaINS1_35MainloopSm100TmaUmmaWarpSpecializedILi12ELi2ELi4ENS5_IJNS4_1CILi2EEENSA_ILi4EEENSA_ILi1EEEEEEEENS5_IJNSA_ILi128EEESG_NSA_ILi32EEEEEEfNS5_IJlSD_lEEEfSJ_NS4_8TiledMMAINS4_8MMA_AtomIJNS4_23SM100_MMA_TF32_2x1SM_SSINS_10tfloat32_tESN_fLi128ELi128ELNS4_4UMMA5MajorE0ELSP_0ELNSO_7ScaleInE0ELSQ_0EEEEEENS4_6LayoutINS5_IJSD_SD_SD_EEENS5_IJNSA_ILi0EEESV_SV_EEEEENS5_IJNS4_10UnderscoreESY_SY_EEEEENS4_28SM100_TMA_2SM_LOAD_MULTICASTENS4_14ComposedLayoutINS4_7SwizzleILi3ELi4ELi3EEENS4_18smem_ptr_flag_bitsILi32EEENST_INS5_IJNSA_ILi8EEESH_EEENS5_IJSH_SD_EEEEEEEvNS4_8identityENS4_18SM100_TMA_2SM_LOADES1B_vS1C_EENS_8epilogue10collective18CollectiveEpilogueINS1F_23Sm100TmaWarpSpecializedILi4ELi2ELi16ELb1ELb0EEEJNS5_IJNSA_ILi64EEESG_SH_EEENS5_IJNST_IS1K_SD_EENST_INS5_IJNSA_ILi16EEESB_EEENS5_IJSD_S1K_EEEEEEEEfSJ_fSJ_NS1F_6fusion15FusionCallbacksIS1J_NS1S_17LinearCombinationIffffLNS_15FloatRoundStyleE2EEES1L_S1R_JEEENS4_5SM1004TMEM4LOAD26SM100_TMEM_LOAD_32dp32b16xENS4_13SM90_TMA_LOADENS12_INS13_ILi2ELi4ELi3EEES16_NST_INS5_IJS17_S1N_EEENS5_IJS1N_SD_EEEEEEENS4_39AutoVectorizingCopyWithAssumedAlignmentILi128EEENS4_14SM90_TMA_STOREES27_S29_S29_EEEvvEEEEvNT_6ParamsE) ;  /* 0xffffff6002287950 */ /* 0x000fea0003c3ffff */
.L_x_221:
[----:B------:R-:W-:-:S00]  /*9f60*/  BRA `(.L_x_221) ;  /* 0xfffffffc00fc7947 */ /* 0x000fc0000383ffff */
[----:B------:R-:W-:-:S00]  /*9f70*/  NOP ;  /* 0x0000000000007918 */ /* 0x000fc00000000000 */
        /* <DEDUP_REMOVED lines=8> */
.L_x_222:


//--------------------- .nv.global.init           --------------------------
	.section	.nv.global.init,"aw",@progbits
.nv.global.init:
	.type		$str$27,@object
	.size		$str$27,($str$28 - $str$27)
$str$27:
        /*0000*/ 	.byte	0x28, 0x61, 0x64, 0x64, 0x72, 0x65, 0x73, 0x73, 0x20, 0x26, 0x20, 0x6d, 0x61, 0x73, 0x6b, 0x29
        /*0010*/ 	.byte	0x20, 0x3d, 0x3d, 0x20, 0x30, 0x00
	.type		$str$28,@object
	.size		$str$28,($str$26 - $str$28)
$str$28:
        /*0016*/ 	.byte	0x2f, 0x74, 0x6d, 0x70, 0x2f, 0x63, 0x75, 0x74, 0x6c, 0x61, 0x73, 0x73, 0x5f, 0x73, 0x77, 0x65
        /*0026*/ 	.byte	0x65, 0x70, 0x5f, 0x73, 0x72, 0x63, 0x2f, 0x69, 0x6e, 0x63, 0x6c, 0x75, 0x64, 0x65, 0x2f, 0x63
        /*0036*/ 	.byte	0x75, 0x74, 0x65, 0x2f, 0x70, 0x6f, 0x69, 0x6e, 0x74, 0x65, 0x72, 0x5f, 0x66, 0x6c, 0x61, 0x67
        /*0046*/ 	.byte	0x67, 0x65, 0x64, 0x2e, 0x68, 0x70, 0x70, 0x00
	.type		$str$26,@object
	.size		$str$26,($str$25 - $str$26)
$str$26:
        /*004e*/ 	.byte	0x2f, 0x74, 0x6d, 0x70, 0x2f, 0x63, 0x75, 0x74, 0x6c, 0x61, 0x73, 0x73, 0x5f, 0x73, 0x77, 0x65
        /*005e*/ 	.byte	0x65, 0x70, 0x5f, 0x73, 0x72, 0x63, 0x2f, 0x69, 0x6e, 0x63, 0x6c, 0x75, 0x64, 0x65, 0x2f, 0x63
        /*006e*/ 	.byte	0x75, 0x74, 0x65, 0x2f, 0x61, 0x74, 0x6f, 0x6d, 0x2f, 0x63, 0x6f, 0x70, 0x79, 0x5f, 0x74, 0x72
        /*007e*/ 	.byte	0x61, 0x69, 0x74, 0x73, 0x5f, 0x73, 0x6d, 0x31, 0x30, 0x30, 0x2e, 0x68, 0x70, 0x70, 0x00
	.type		$str$25,@object
	.size		$str$25,(__unnamed_1 - $str$25)
$str$25:
        /*008d*/ 	.byte	0x28, 0x28, 0x75, 0x69, 0x6e, 0x74, 0x33, 0x32, 0x5f, 0x74, 0x28, 0x74, 0x68, 0x72, 0x65, 0x61
        /*009d*/ 	.byte	0x64, 0x49, 0x64, 0x78, 0x2e, 0x78, 0x29, 0x20, 0x2f, 0x20, 0x33, 0x32, 0x29, 0x20, 0x25, 0x20
        /*00ad*/ 	.byte	0x34, 0x29, 0x20, 0x3d, 0x3d, 0x20, 0x28, 0x28, 0x28, 0x74, 0x6d, 0x65, 0x6d, 0x5f, 0x61, 0x64
        /*00bd*/ 	.byte	0x64, 0x72, 0x20, 0x3e, 0x3e, 0x20, 0x31, 0x36, 0x29, 0x20, 0x2f, 0x20, 0x33, 0x32, 0x29, 0x20
        /*00cd*/ 	.byte	0x25, 0x20, 0x34, 0x29, 0x00
	.type		__unnamed_1,@object
	.size		__unnamed_1,(__unnamed_2 - __unnamed_1)
__unnamed_1:
        /*00d2*/ 	.byte	0x61, 0x75, 0x74, 0x6f, 0x20, 0x63, 0x75, 0x74, 0x65, 0x3a, 0x3a, 0x61, 0x73, 0x5f, 0x70, 0x6f
        /* <DEDUP_REMOVED lines=23> */
        /*0252*/ 	.byte	0x3a, 0x3a, 0x43, 0x3c, 0x32, 0x30, 0x34, 0x38, 0x3e, 0x3e, 0x3e, 0x3e, 0x5d, 0x00
	.type		__unnamed_2,@object
	.size		__unnamed_2,(.L_2 - __unnamed_2)
__unnamed_2:
        /* <DEDUP_REMOVED lines=42> */
        /*0500*/ 	.byte	0x3e, 0x5d, 0x00
.L_2:


//--------------------- .nv.shared._ZN7cutlass13device_kernelINS_4gemm6kernel13GemmUniversalIN4cute5tupleIJiiiiEEENS1_10collective13CollectiveMmaINS1_35MainloopSm100TmaUmmaWarpSpecializedILi12ELi2ELi4ENS5_IJNS4_1CILi2EEENSA_ILi4EEENSA_ILi1EEEEEEEENS5_IJNSA_ILi128EEESG_NSA_ILi32EEEEEEfNS5_IJlSD_lEEEfSJ_NS4_8TiledMMAINS4_8MMA_AtomIJNS4_23SM100_MMA_TF32_2x1SM_SSINS_10tfloat32_tESN_fLi128ELi128ELNS4_4UMMA5MajorE0ELSP_0ELNSO_7ScaleInE0ELSQ_0EEEEEENS4_6LayoutINS5_IJSD_SD_SD_EEENS5_IJNSA_ILi0EEESV_SV_EEEEENS5_IJNS4_10UnderscoreESY_SY_EEEEENS4_28SM100_TMA_2SM_LOAD_MULTICASTENS4_14ComposedLayoutINS4_7SwizzleILi3ELi4ELi3EEENS4_18smem_ptr_flag_bitsILi32EEENST_INS5_IJNSA_ILi8EEESH_EEENS5_IJSH_SD_EEEEEEEvNS4_8identityENS4_18SM100_TMA_2SM_LOADES1B_vS1C_EENS_8epilogue10collective18CollectiveEpilogueINS1F_23Sm100TmaWarpSpecializedILi4ELi2ELi16ELb1ELb0EEEJNS5_IJNSA_ILi64EEESG_SH_EEENS5_IJNST_IS1K_SD_EENST_INS5_IJNSA_ILi16EEESB_EEENS5_IJSD_S1K_EEEEEEEEfSJ_fSJ_NS1F_6fusion15FusionCallbacksIS1J_NS1S_17LinearCombinationIffffLNS_15FloatRoundStyleE2EEES1L_S1R_JEEENS4_5SM1004TMEM4LOAD26SM100_TMEM_LOAD_32dp32b16xENS4_13SM90_TMA_LOADENS12_INS13_ILi2ELi4ELi3EEES16_NST_INS5_IJS17_S1N_EEENS5_IJS1N_SD_EEEEEEENS4_39AutoVectorizingCopyWithAssumedAlignmentILi128EEENS4_14SM90_TMA_STOREES27_S29_S29_EEEvvEEEEvNT_6ParamsE --------------------------
	.section	.nv.shared._ZN7cutlass13device_kernelINS_4gemm6kernel13GemmUniversalIN4cute5tupleIJiiiiEEENS1_10collective13CollectiveMmaINS1_35MainloopSm100TmaUmmaWarpSpecializedILi12ELi2ELi4ENS5_IJNS4_1CILi2EEENSA_ILi4EEENSA_ILi1EEEEEEEENS5_IJNSA_ILi128EEESG_NSA_ILi32EEEEEEfNS5_IJlSD_lEEEfSJ_NS4_8TiledMMAINS4_8MMA_AtomIJNS4_23SM100_MMA_TF32_2x1SM_SSINS_10tfloat32_tESN_fLi128ELi128ELNS4_4UMMA5MajorE0ELSP_0ELNSO_7ScaleInE0ELSQ_0EEEEEENS4_6LayoutINS5_IJSD_SD_SD_EEENS5_IJNSA_ILi0EEESV_SV_EEEEENS5_IJNS4_10UnderscoreESY_SY_EEEEENS4_28SM100_TMA_2SM_LOAD_MULTICASTENS4_14ComposedLayoutINS4_7SwizzleILi3ELi4ELi3EEENS4_18smem_ptr_flag_bitsILi32EEENST_INS5_IJNSA_ILi8EEESH_EEENS5_IJSH_SD_EEEEEEEvNS4_8identityENS4_18SM100_TMA_2SM_LOADES1B_vS1C_EENS_8epilogue10collective18CollectiveEpilogueINS1F_23Sm100TmaWarpSpecializedILi4ELi2ELi16ELb1ELb0EEEJNS5_IJNSA_ILi64EEESG_SH_EEENS5_IJNST_IS1K_SD_EENST_INS5_IJNSA_ILi16EEESB_EEENS5_IJSD_S1K_EEEEEEEEfSJ_fSJ_NS1F_6fusion15FusionCallbacksIS1J_NS1S_17LinearCombinationIffffLNS_15FloatRoundStyleE2EEES1L_S1R_JEEENS4_5SM1004TMEM4LOAD26SM100_TMEM_LOAD_32dp32b16xENS4_13SM90_TMA_LOADENS12_INS13_ILi2ELi4ELi3EEES16_NST_INS5_IJS17_S1N_EEENS5_IJS1N_SD_EEEEEEENS4_39AutoVectorizingCopyWithAssumedAlignmentILi128EEENS4_14SM90_TMA_STOREES27_S29_S29_EEEvvEEEEvNT_6ParamsE,"aw",@nobits
	.sectionflags	@""
	.align	16
	.zero		1024


//--------------------- .nv.shared.reserved.0     --------------------------
	.section	.nv.shared.reserved.0,"aw",@nobits
	.weak		__nv_reservedSMEM_offset_0_alias
	.size		__nv_reservedSMEM_offset_0_alias, 0, 64
	.other		__nv_reservedSMEM_offset_0_alias,@"STO_CUDA_RESERVED_SHARED STV_DEFAULT"
__nv_reservedSMEM_offset_0_alias:
	.zero		0
.nv.shared.reserved.0:
	.zero		64
	.weak		__nv_reservedSMEM_tcgen05_partition
	.type		__nv_reservedSMEM_tcgen05_partition,@object
	.size		__nv_reservedSMEM_tcgen05_partition,(.L_0 - __nv_reservedSMEM_tcgen05_partition)
__nv_reservedSMEM_tcgen05_partition:
	.zero		32
.L_0:


//--------------------- .nv.global                --------------------------
	.section	.nv.global,"aw",@nobits
.nv.global:
	.type		_ZN40_INTERNAL_b3ed7de7_4_k_cu_c84503ec_316204cute1_E,@object
	.size		_ZN40_INTERNAL_b3ed7de7_4_k_cu_c84503ec_316204cute1_E,(_ZN40_INTERNAL_b3ed7de7_4_k_cu_c84503ec_316204cuda3std3__45__cpo6cbeginE - _ZN40_INTERNAL_b3ed7de7_4_k_cu_c84503ec_316204cute1_E)
_ZN40_INTERNAL_b3ed7de7_4_k_cu_c84503ec_316204cute1_E:
	.zero		1
	.type		_ZN40_INTERNAL_b3ed7de7_4_k_cu_c84503ec_316204cuda3std3__45__cpo6cbeginE,@object
	.size		_ZN40_INTERNAL_b3ed7de7_4_k_cu_c84503ec_316204cuda3std3__45__cpo6cbeginE,(_ZN40_INTERNAL_b3ed7de7_4_k_cu_c84503ec_316204cuda3std3__48in_placeE - _ZN40_INTERNAL_b3ed7de7_4_k_cu_c84503ec_316204cuda3std3__45__cpo6cbeginE)
_ZN40_INTERNAL_b3ed7de7_4_k_cu_c84503ec_316204cuda3std3__45__cpo6cbeginE:
	.zero		1
	.type		_ZN40_INTERNAL_b3ed7de7_4_k_cu_c84503ec_316204cuda3std3__48in_placeE,@object
	.size		_ZN40_INTERNAL_b3ed7de7_4_k_cu_c84503ec_316204cuda3std3__48in_placeE,(_ZN40_INTERNAL_b3ed7de7_4_k_cu_c84503ec_316204cuda3std6ranges3__45__cpo9iter_moveE - _ZN40_INTERNAL_b3ed7de7_4_k_cu_c84503ec_316204cuda3std3__48in_placeE)
_ZN40_INTERNAL_b3ed7de7_4_k_cu_c84503ec_316204cuda3std3__48in_placeE:
	.zero		1
	.type		_ZN40_INTERNAL_b3ed7de7_4_k_cu_c84503ec_316204cuda3std6ranges3__45__cpo9iter_moveE,@object
	.size		_ZN40_INTERNAL_b3ed7de7_4_k_cu_c84503ec_316204cuda3std6ranges3__45__cpo9iter_moveE,(_ZN40_INTERNAL_b3ed7de7_4_k_cu_c84503ec_316204cuda3std3__45__cpo5beginE - _ZN40_INTERNAL_b3ed7de7_4_k_cu_c84503ec_316204cuda3std6ranges3__45__cpo9iter_moveE)
_ZN40_INTERNAL_b3ed7de7_4_k_cu_c84503ec_316204cuda3std6ranges3__45__cpo9iter_moveE:
	.zero		1
	.type		_ZN40_INTERNAL_b3ed7de7_4_k_cu_c84503ec_316204cuda3std3__45__cpo5beginE,@object
	.size		_ZN40_INTERNAL_b3ed7de7_4_k_cu_c84503ec_316204cuda3std3__45__cpo5beginE,(_ZN40_INTERNAL_b3ed7de7_4_k_cu_c84503ec_316204cuda3std3__442_GLOBAL__N__b3ed7de7_4_k_cu_c84503ec_316206ignoreE - _ZN40_INTERNAL_b3ed7de7_4_k_cu_c84503ec_316204cuda3std3__45__cpo5beginE)
_ZN40_INTERNAL_b3ed7de7_4_k_cu_c84503ec_316204cuda3std3__45__cpo5beginE:
	.zero		1
	.type		_ZN40_INTERNAL_b3ed7de7_4_k_cu_c84503ec_316204cuda3std3__442_GLOBAL__N__b3ed7de7_4_k_cu_c84503ec_316206ignoreE,@object
	.size		_ZN40_INTERNAL_b3ed7de7_4_k_cu_c84503ec_316204cuda3std3__442_GLOBAL__N__b3ed7de7_4_k_cu_c84503ec_316206ignoreE,(_ZN40_INTERNAL_b3ed7de7_4_k_cu_c84503ec_316204cute7productE - _ZN40_INTERNAL_b3ed7de7_4_k_cu_c84503ec_316204cuda3std3__442_GLOBAL__N__b3ed7de7_4_k_cu_c84503ec_316206ignoreE)
_ZN40_INTERNAL_b3ed7de7_4_k_cu_c84503ec_316204cuda3std3__442_GLOBAL__N__b3ed7de7_4_k_cu_c84503ec_316206ignoreE:
	.zero		1
	.type		_ZN40_INTERNAL_b3ed7de7_4_k_cu_c84503ec_316204cute7productE,@object
	.size		_ZN40_INTERNAL_b3ed7de7_4_k_cu_c84503ec_316204cute7productE,(_ZN40_INTERNAL_b3ed7de7_4_k_cu_c84503ec_316204cuda3std3__45__cpo3endE - _ZN40_INTERNAL_b3ed7de7_4_k_cu_c84503ec_316204cute7productE)
_ZN40_INTERNAL_b3ed7de7_4_k_cu_c84503ec_316204cute7productE:
	.zero		1
	.type		_ZN40_INTERNAL_b3ed7de7_4_k_cu_c84503ec_316204cuda3std3__45__cpo3endE,@object
	.size		_ZN40_INTERNAL_b3ed7de7_4_k_cu_c84503ec_316204cuda3std3__45__cpo3endE,(_ZN40_INTERNAL_b3ed7de7_4_k_cu_c84503ec_316204cuda3std3__419piecewise_constructE - _ZN40_INTERNAL_b3ed7de7_4_k_cu_c84503ec_316204cuda3std3__45__cpo3endE)
_ZN40_INTERNAL_b3ed7de7_4_k_cu_c84503ec_316204cuda3std3__45__cpo3endE:
	.zero		1
	.type		_ZN40_INTERNAL_b3ed7de7_4_k_cu_c84503ec_316204cuda3std3__419piecewise_constructE,@object
	.size		_ZN40_INTERNAL_b3ed7de7_4_k_cu_c84503ec_316204cuda3std3__419piecewise_constructE,(_ZN40_INTERNAL_b3ed7de7_4_k_cu_c84503ec_316204cuda3std3__45__cpo4cendE - _ZN40_INTERNAL_b3ed7de7_4_k_cu_c84503ec_316204cuda3std3__419piecewise_constructE)
_ZN40_INTERNAL_b3ed7de7_4_k_cu_c84503ec_316204cuda3std3__419piecewise_constructE:
	.zero		1
	.type		_ZN40_INTERNAL_b3ed7de7_4_k_cu_c84503ec_316204cuda3std3__45__cpo4cendE,@object
	.size		_ZN40_INTERNAL_b3ed7de7_4_k_cu_c84503ec_316204cuda3std3__45__cpo4cendE,(_ZN40_INTERNAL_b3ed7de7_4_k_cu_c84503ec_316204cuda3std6ranges3__45__cpo4swapE - _ZN40_INTERNAL_b3ed7de7_4_k_cu_c84503ec_316204cuda3std3__45__cpo4cendE)
_ZN40_INTERNAL_b3ed7de7_4_k_cu_c84503ec_316204cuda3std3__45__cpo4cendE:
	.zero		1
	.type		_ZN40_INTERNAL_b3ed7de7_4_k_cu_c84503ec_316204cuda3std6ranges3__45__cpo4swapE,@object
	.size		_ZN40_INTERNAL_b3ed7de7_4_k_cu_c84503ec_316204cuda3std6ranges3__45__cpo4swapE,(.L_10 - _ZN40_INTERNAL_b3ed7de7_4_k_cu_c84503ec_316204cuda3std6ranges3__45__cpo4swapE)
_ZN40_INTERNAL_b3ed7de7_4_k_cu_c84503ec_316204cuda3std6ranges3__45__cpo4swapE:
	.zero		1
.L_10:


//--------------------- .nv.constant0._ZN7cutlass13device_kernelINS_4gemm6kernel13GemmUniversalIN4cute5tupleIJiiiiEEENS1_10collective13CollectiveMmaINS1_35MainloopSm100TmaUmmaWarpSpecializedILi12ELi2ELi4ENS5_IJNS4_1CILi2EEENSA_ILi4EEENSA_ILi1EEEEEEEENS5_IJNSA_ILi128EEESG_NSA_ILi32EEEEEEfNS5_IJlSD_lEEEfSJ_NS4_8TiledMMAINS4_8MMA_AtomIJNS4_23SM100_MMA_TF32_2x1SM_SSINS_10tfloat32_tESN_fLi128ELi128ELNS4_4UMMA5MajorE0ELSP_0ELNSO_7ScaleInE0ELSQ_0EEEEEENS4_6LayoutINS5_IJSD_SD_SD_EEENS5_IJNSA_ILi0EEESV_SV_EEEEENS5_IJNS4_10UnderscoreESY_SY_EEEEENS4_28SM100_TMA_2SM_LOAD_MULTICASTENS4_14ComposedLayoutINS4_7SwizzleILi3ELi4ELi3EEENS4_18smem_ptr_flag_bitsILi32EEENST_INS5_IJNSA_ILi8EEESH_EEENS5_IJSH_SD_EEEEEEEvNS4_8identityENS4_18SM100_TMA_2SM_LOADES1B_vS1C_EENS_8epilogue10collective18CollectiveEpilogueINS1F_23Sm100TmaWarpSpecializedILi4ELi2ELi16ELb1ELb0EEEJNS5_IJNSA_ILi64EEESG_SH_EEENS5_IJNST_IS1K_SD_EENST_INS5_IJNSA_ILi16EEESB_EEENS5_IJSD_S1K_EEEEEEEEfSJ_fSJ_NS1F_6fusion15FusionCallbacksIS1J_NS1S_17LinearCombinationIffffLNS_15FloatRoundStyleE2EEES1L_S1R_JEEENS4_5SM1004TMEM4LOAD26SM100_TMEM_LOAD_32dp32b16xENS4_13SM90_TMA_LOADENS12_INS13_ILi2ELi4ELi3EEES16_NST_INS5_IJS17_S1N_EEENS5_IJS1N_SD_EEEEEEENS4_39AutoVectorizingCopyWithAssumedAlignmentILi128EEENS4_14SM90_TMA_STOREES27_S29_S29_EEEvvEEEEvNT_6ParamsE --------------------------
	.section	.nv.constant0._ZN7cutlass13device_kernelINS_4gemm6kernel13GemmUniversalIN4cute5tupleIJiiiiEEENS1_10collective13CollectiveMmaINS1_35MainloopSm100TmaUmmaWarpSpecializedILi12ELi2ELi4ENS5_IJNS4_1CILi2EEENSA_ILi4EEENSA_ILi1EEEEEEEENS5_IJNSA_ILi128EEESG_NSA_ILi32EEEEEEfNS5_IJlSD_lEEEfSJ_NS4_8TiledMMAINS4_8MMA_AtomIJNS4_23SM100_MMA_TF32_2x1SM_SSINS_10tfloat32_tESN_fLi128ELi128ELNS4_4UMMA5MajorE0ELSP_0ELNSO_7ScaleInE0ELSQ_0EEEEEENS4_6LayoutINS5_IJSD_SD_SD_EEENS5_IJNSA_ILi0EEESV_SV_EEEEENS5_IJNS4_10UnderscoreESY_SY_EEEEENS4_28SM100_TMA_2SM_LOAD_MULTICASTENS4_14ComposedLayoutINS4_7SwizzleILi3ELi4ELi3EEENS4_18smem_ptr_flag_bitsILi32EEENST_INS5_IJNSA_ILi8EEESH_EEENS5_IJSH_SD_EEEEEEEvNS4_8identityENS4_18SM100_TMA_2SM_LOADES1B_vS1C_EENS_8epilogue10collective18CollectiveEpilogueINS1F_23Sm100TmaWarpSpecializedILi4ELi2ELi16ELb1ELb0EEEJNS5_IJNSA_ILi64EEESG_SH_EEENS5_IJNST_IS1K_SD_EENST_INS5_IJNSA_ILi16EEESB_EEENS5_IJSD_S1K_EEEEEEEEfSJ_fSJ_NS1F_6fusion15FusionCallbacksIS1J_NS1S_17LinearCombinationIffffLNS_15FloatRoundStyleE2EEES1L_S1R_JEEENS4_5SM1004TMEM4LOAD26SM100_TMEM_LOAD_32dp32b16xENS4_13SM90_TMA_LOADENS12_INS13_ILi2ELi4ELi3EEES16_NST_INS5_IJS17_S1N_EEENS5_IJS1N_SD_EEEEEEENS4_39AutoVectorizingCopyWithAssumedAlignmentILi128EEENS4_14SM90_TMA_STOREES27_S29_S29_EEEvvEEEEvNT_6ParamsE,"a",@progbits
	.sectionflags	@""
	.align	4
.nv.constant0._ZN7cutlass13device_kernelINS_4gemm6kernel13GemmUniversalIN4cute5tupleIJiiiiEEENS1_10collective13CollectiveMmaINS1_35MainloopSm100TmaUmmaWarpSpecializedILi12ELi2ELi4ENS5_IJNS4_1CILi2EEENSA_ILi4EEENSA_ILi1EEEEEEEENS5_IJNSA_ILi128EEESG_NSA_ILi32EEEEEEfNS5_IJlSD_lEEEfSJ_NS4_8TiledMMAINS4_8MMA_AtomIJNS4_23SM100_MMA_TF32_2x1SM_SSINS_10tfloat32_tESN_fLi128ELi128ELNS4_4UMMA5MajorE0ELSP_0ELNSO_7ScaleInE0ELSQ_0EEEEEENS4_6LayoutINS5_IJSD_SD_SD_EEENS5_IJNSA_ILi0EEESV_SV_EEEEENS5_IJNS4_10UnderscoreESY_SY_EEEEENS4_28SM100_TMA_2SM_LOAD_MULTICASTENS4_14ComposedLayoutINS4_7SwizzleILi3ELi4ELi3EEENS4_18smem_ptr_flag_bitsILi32EEENST_INS5_IJNSA_ILi8EEESH_EEENS5_IJSH_SD_EEEEEEEvNS4_8identityENS4_18SM100_TMA_2SM_LOADES1B_vS1C_EENS_8epilogue10collective18CollectiveEpilogueINS1F_23Sm100TmaWarpSpecializedILi4ELi2ELi16ELb1ELb0EEEJNS5_IJNSA_ILi64EEESG_SH_EEENS5_IJNST_IS1K_SD_EENST_INS5_IJNSA_ILi16EEESB_EEENS5_IJSD_S1K_EEEEEEEEfSJ_fSJ_NS1F_6fusion15FusionCallbacksIS1J_NS1S_17LinearCombinationIffffLNS_15FloatRoundStyleE2EEES1L_S1R_JEEENS4_5SM1004TMEM4LOAD26SM100_TMEM_LOAD_32dp32b16xENS4_13SM90_TMA_LOADENS12_INS13_ILi2ELi4ELi3EEES16_NST_INS5_IJS17_S1N_EEENS5_IJS1N_SD_EEEEEEENS4_39AutoVectorizingCopyWithAssumedAlignmentILi128EEENS4_14SM90_TMA_STOREES27_S29_S29_EEEvvEEEEvNT_6ParamsE:
	.zero		2944


//--------------------- SYMBOLS --------------------------

	.type		.nv.reservedSmem.offset0,@object
	.size		.nv.reservedSmem.offset0,0x4
	.type		.nv.reservedSmem.cap,@object
	.size		.nv.reservedSmem.cap,0x4
	.type		__assertfail,@function
